// auto-generated by cutlass_sweep.gemm — config: {"arch": "sm_90", "cluster_m": 1, "cluster_n": 2, "dtype": "tf32", "dtype_b": "tf32", "layout": "nt", "stages": 0, "tile_k": 128, "tile_m": 128, "tile_n": 64}
#include "cutlass/cutlass.h"
#include "cutlass/gemm/collective/collective_builder.hpp"
#include "cutlass/gemm/device/gemm_universal_adapter.h"
#include "cutlass/gemm/kernel/gemm_universal.hpp"
#include "cutlass/epilogue/collective/collective_builder.hpp"

using ElemA = cutlass::tfloat32_t;
using ElemB = cutlass::tfloat32_t;
using ElemCD = cutlass::tfloat32_t;
using Acc  = float;
using TileShape    = cute::Shape<cute::_128, cute::_64, cute::_128>;
using ClusterShape = cute::Shape<cute::_1, cute::_2, cute::_1>;

using CollectiveEpilogue = typename cutlass::epilogue::collective::CollectiveBuilder<
    cutlass::arch::Sm90, cutlass::arch::OpClassTensorOp,
    TileShape, ClusterShape,
    cutlass::epilogue::collective::EpilogueTileAuto,
    Acc, Acc,
    ElemCD, cutlass::layout::RowMajor, 128 / cutlass::sizeof_bits<ElemCD>::value,
    ElemCD, cutlass::layout::RowMajor, 128 / cutlass::sizeof_bits<ElemCD>::value,
    cutlass::epilogue::collective::EpilogueScheduleAuto
  >::CollectiveOp;

using CollectiveMainloop = typename cutlass::gemm::collective::CollectiveBuilder<
    cutlass::arch::Sm90, cutlass::arch::OpClassTensorOp,
    ElemA, cutlass::layout::RowMajor, 128 / cutlass::sizeof_bits<ElemA>::value,
    ElemB, cutlass::layout::ColumnMajor, 128 / cutlass::sizeof_bits<ElemB>::value,
    Acc,
    TileShape, ClusterShape,
    cutlass::gemm::collective::StageCountAutoCarveout<static_cast<int>(sizeof(typename CollectiveEpilogue::SharedStorage))>,
    cutlass::gemm::collective::KernelScheduleAuto
  >::CollectiveOp;

using GemmKernel = cutlass::gemm::kernel::GemmUniversal<
    cute::Shape<int,int,int,int>,
    CollectiveMainloop,
    CollectiveEpilogue
>;
using Gemm = cutlass::gemm::device::GemmUniversalAdapter<GemmKernel>;

// Force the device kernel symbol into the cubin without needing a host main.
auto* _anchor = &cutlass::device_kernel<GemmKernel>;


// ===== COMPILED SASS (sm_90a) =====

	.target	sm_90a

	.elftype	@"ET_EXEC"


//--------------------- .note.nv.tkinfo           --------------------------
	.section	.note.nv.tkinfo,"",@"SHT_NOTE"
	.sectionflags	@"SHF_NOTE_NV_TKINFO"
	.tkinfo
        /*0018*/ 	.word	0x00000002
        /*0030*/ 	.string	""
        /*0030*/ 	.string	"ptxas"
        /*0030*/ 	.string	"Cuda compilation tools, release 13.0, V13.0.88"
        /*0030*/ 	.string	"Build cuda_13.0.r13.0/compiler.36424714_0"
        /*0030*/ 	.string	"-arch sm_90a -m 64 "



//--------------------- .note.nv.cuinfo           --------------------------
	.section	.note.nv.cuinfo,"",@"SHT_NOTE"
	.sectionflags	@"SHF_NOTE_NV_CUINFO"
        /*0018*/ 	.short	0x0002
        /*001a*/ 	.short	0x005a
        /*001c*/ 	.short	0x0082
	.zero		2


//--------------------- .nv.info                  --------------------------
	.section	.nv.info,"",@"SHT_CUDA_INFO"
	.align	4


	//----- nvinfo : EIATTR_REGCOUNT
	.align		4
        /*0000*/ 	.byte	0x04, 0x2f
        /*0002*/ 	.short	(.L_15 - .L_14)
	.align		4
.L_14:
        /*0004*/ 	.word	index@(_ZN7cutlass13device_kernelINS_4gemm6kernel13GemmUniversalIN4cute5tupleIJiiiiEEENS1_10collective13CollectiveMmaINS1_34MainloopSm90TmaGmmaWarpSpecializedILi2ENS5_IJNS4_1CILi1EEENSA_ILi2EEESB_EEENS1_35KernelTmaWarpSpecializedCooperativeEEENS5_IJNSA_ILi128EEENSA_ILi64EEESG_EEENS_10tfloat32_tENS5_IJlSB_lEEESJ_SK_NS4_8TiledMMAINS4_8MMA_AtomIJNS4_4SM904GMMA29MMA_64x64x8_F32TF32TF32_SS_TNILNSO_7ScaleInE1ELSQ_1EEEEEENS4_6LayoutINS5_IJSC_SB_SB_EEENS5_IJSB_NSA_ILi0EEESV_EEEEENS5_IJNS4_10UnderscoreESY_SY_EEEEENS4_23SM90_TMA_LOAD_MULTICASTENS4_14ComposedLayoutINS4_7SwizzleILi3ELi4ELi3EEENS4_18smem_ptr_flag_bitsILi32EEENST_INS5_IJNSA_ILi8EEENSA_ILi32EEEEEENS5_IJS18_SB_EEEEEEEvNS4_8identityENS4_13SM90_TMA_LOADES1C_vS1D_EENS_8epilogue10collective6detail29Sm90TmaWarpSpecializedAdapterINS1H_15DefaultEpilogueISJ_SK_SK_NS1G_6thread17LinearCombinationISJ_Li1EffLNS1L_9ScaleType4KindE0ELNS_15FloatRoundStyleE2ESJ_EENS1_15EpilogueDefaultEEEEEvvEEEEvNT_6ParamsE)
        /*0008*/ 	.word	0x000000a8


	//----- nvinfo : EIATTR_FRAME_SIZE
	.align		4
.L_15:
        /*000c*/ 	.byte	0x04, 0x11
        /*000e*/ 	.short	(.L_17 - .L_16)
	.align		4
.L_16:
        /*0010*/ 	.word	index@(_ZN7cutlass13device_kernelINS_4gemm6kernel13GemmUniversalIN4cute5tupleIJiiiiEEENS1_10collective13CollectiveMmaINS1_34MainloopSm90TmaGmmaWarpSpecializedILi2ENS5_IJNS4_1CILi1EEENSA_ILi2EEESB_EEENS1_35KernelTmaWarpSpecializedCooperativeEEENS5_IJNSA_ILi128EEENSA_ILi64EEESG_EEENS_10tfloat32_tENS5_IJlSB_lEEESJ_SK_NS4_8TiledMMAINS4_8MMA_AtomIJNS4_4SM904GMMA29MMA_64x64x8_F32TF32TF32_SS_TNILNSO_7ScaleInE1ELSQ_1EEEEEENS4_6LayoutINS5_IJSC_SB_SB_EEENS5_IJSB_NSA_ILi0EEESV_EEEEENS5_IJNS4_10UnderscoreESY_SY_EEEEENS4_23SM90_TMA_LOAD_MULTICASTENS4_14ComposedLayoutINS4_7SwizzleILi3ELi4ELi3EEENS4_18smem_ptr_flag_bitsILi32EEENST_INS5_IJNSA_ILi8EEENSA_ILi32EEEEEENS5_IJS18_SB_EEEEEEEvNS4_8identityENS4_13SM90_TMA_LOADES1C_vS1D_EENS_8epilogue10collective6detail29Sm90TmaWarpSpecializedAdapterINS1H_15DefaultEpilogueISJ_SK_SK_NS1G_6thread17LinearCombinationISJ_Li1EffLNS1L_9ScaleType4KindE0ELNS_15FloatRoundStyleE2ESJ_EENS1_15EpilogueDefaultEEEEEvvEEEEvNT_6ParamsE)
        /*0014*/ 	.word	0x00000000


	//----- nvinfo : EIATTR_MIN_STACK_SIZE
	.align		4
.L_17:
        /*0018*/ 	.byte	0x04, 0x12
        /*001a*/ 	.short	(.L_19 - .L_18)
	.align		4
.L_18:
        /*001c*/ 	.word	index@(_ZN7cutlass13device_kernelINS_4gemm6kernel13GemmUniversalIN4cute5tupleIJiiiiEEENS1_10collective13CollectiveMmaINS1_34MainloopSm90TmaGmmaWarpSpecializedILi2ENS5_IJNS4_1CILi1EEENSA_ILi2EEESB_EEENS1_35KernelTmaWarpSpecializedCooperativeEEENS5_IJNSA_ILi128EEENSA_ILi64EEESG_EEENS_10tfloat32_tENS5_IJlSB_lEEESJ_SK_NS4_8TiledMMAINS4_8MMA_AtomIJNS4_4SM904GMMA29MMA_64x64x8_F32TF32TF32_SS_TNILNSO_7ScaleInE1ELSQ_1EEEEEENS4_6LayoutINS5_IJSC_SB_SB_EEENS5_IJSB_NSA_ILi0EEESV_EEEEENS5_IJNS4_10UnderscoreESY_SY_EEEEENS4_23SM90_TMA_LOAD_MULTICASTENS4_14ComposedLayoutINS4_7SwizzleILi3ELi4ELi3EEENS4_18smem_ptr_flag_bitsILi32EEENST_INS5_IJNSA_ILi8EEENSA_ILi32EEEEEENS5_IJS18_SB_EEEEEEEvNS4_8identityENS4_13SM90_TMA_LOADES1C_vS1D_EENS_8epilogue10collective6detail29Sm90TmaWarpSpecializedAdapterINS1H_15DefaultEpilogueISJ_SK_SK_NS1G_6thread17LinearCombinationISJ_Li1EffLNS1L_9ScaleType4KindE0ELNS_15FloatRoundStyleE2ESJ_EENS1_15EpilogueDefaultEEEEEvvEEEEvNT_6ParamsE)
        /*0020*/ 	.word	0x00000000
.L_19:


//--------------------- .nv.compat                --------------------------
	.section	.nv.compat,"",@"SHT_CUDA_COMPAT_INFO"
	.align	4
        /*0000*/ 	.byte	0x02, 0x09, 0x01, 0x00, 0x02, 0x02, 0x04, 0x00, 0x02, 0x05, 0x05, 0x00, 0x03, 0x07, 0x01, 0x01
        /*0010*/ 	.byte	0x02, 0x03, 0x01, 0x00, 0x02, 0x06, 0x01, 0x00, 0x04, 0x0b, 0x08, 0x00, 0x00, 0x00, 0x00, 0x00
        /*0020*/ 	.byte	0x00, 0x00, 0x00, 0x00


//--------------------- .nv.info._ZN7cutlass13device_kernelINS_4gemm6kernel13GemmUniversalIN4cute5tupleIJiiiiEEENS1_10collective13CollectiveMmaINS1_34MainloopSm90TmaGmmaWarpSpecializedILi2ENS5_IJNS4_1CILi1EEENSA_ILi2EEESB_EEENS1_35KernelTmaWarpSpecializedCooperativeEEENS5_IJNSA_ILi128EEENSA_ILi64EEESG_EEENS_10tfloat32_tENS5_IJlSB_lEEESJ_SK_NS4_8TiledMMAINS4_8MMA_AtomIJNS4_4SM904GMMA29MMA_64x64x8_F32TF32TF32_SS_TNILNSO_7ScaleInE1ELSQ_1EEEEEENS4_6LayoutINS5_IJSC_SB_SB_EEENS5_IJSB_NSA_ILi0EEESV_EEEEENS5_IJNS4_10UnderscoreESY_SY_EEEEENS4_23SM90_TMA_LOAD_MULTICASTENS4_14ComposedLayoutINS4_7SwizzleILi3ELi4ELi3EEENS4_18smem_ptr_flag_bitsILi32EEENST_INS5_IJNSA_ILi8EEENSA_ILi32EEEEEENS5_IJS18_SB_EEEEEEEvNS4_8identityENS4_13SM90_TMA_LOADES1C_vS1D_EENS_8epilogue10collective6detail29Sm90TmaWarpSpecializedAdapterINS1H_15DefaultEpilogueISJ_SK_SK_NS1G_6thread17LinearCombinationISJ_Li1EffLNS1L_9ScaleType4KindE0ELNS_15FloatRoundStyleE2ESJ_EENS1_15EpilogueDefaultEEEEEvvEEEEvNT_6ParamsE --------------------------
	.section	.nv.info._ZN7cutlass13device_kernelINS_4gemm6kernel13GemmUniversalIN4cute5tupleIJiiiiEEENS1_10collective13CollectiveMmaINS1_34MainloopSm90TmaGmmaWarpSpecializedILi2ENS5_IJNS4_1CILi1EEENSA_ILi2EEESB_EEENS1_35KernelTmaWarpSpecializedCooperativeEEENS5_IJNSA_ILi128EEENSA_ILi64EEESG_EEENS_10tfloat32_tENS5_IJlSB_lEEESJ_SK_NS4_8TiledMMAINS4_8MMA_AtomIJNS4_4SM904GMMA29MMA_64x64x8_F32TF32TF32_SS_TNILNSO_7ScaleInE1ELSQ_1EEEEEENS4_6LayoutINS5_IJSC_SB_SB_EEENS5_IJSB_NSA_ILi0EEESV_EEEEENS5_IJNS4_10UnderscoreESY_SY_EEEEENS4_23SM90_TMA_LOAD_MULTICASTENS4_14ComposedLayoutINS4_7SwizzleILi3ELi4ELi3EEENS4_18smem_ptr_flag_bitsILi32EEENST_INS5_IJNSA_ILi8EEENSA_ILi32EEEEEENS5_IJS18_SB_EEEEEEEvNS4_8identityENS4_13SM90_TMA_LOADES1C_vS1D_EENS_8epilogue10collective6detail29Sm90TmaWarpSpecializedAdapterINS1H_15DefaultEpilogueISJ_SK_SK_NS1G_6thread17LinearCombinationISJ_Li1EffLNS1L_9ScaleType4KindE0ELNS_15FloatRoundStyleE2ESJ_EENS1_15EpilogueDefaultEEEEEvvEEEEvNT_6ParamsE,"",@"SHT_CUDA_INFO"
	.sectionflags	@""
	.align	4


	//----- nvinfo : EIATTR_CUDA_API_VERSION
	.align		4
        /*0000*/ 	.byte	0x04, 0x37
        /*0002*/ 	.short	(.L_21 - .L_20)
.L_20:
        /*0004*/ 	.word	0x00000082


	//----- nvinfo : EIATTR_KPARAM_INFO
	.align		4
.L_21:
        /*0008*/ 	.byte	0x04, 0x17
        /*000a*/ 	.short	(.L_23 - .L_22)
.L_22:
        /*000c*/ 	.word	0x00000000
        /*0010*/ 	.short	0x0000
        /*0012*/ 	.short	0x0070
        /*0014*/ 	.byte	0x00, 0xf0, 0x01, 0x10


	//----- nvinfo : EIATTR_SPARSE_MMA_MASK
	.align		4
.L_23:
        /*0018*/ 	.byte	0x03, 0x50
        /*001a*/ 	.short	0x0000


	//----- nvinfo : EIATTR_MAXREG_COUNT
	.align		4
        /*001c*/ 	.byte	0x03, 0x1b
        /*001e*/ 	.short	0x00a8


	//----- nvinfo : EIATTR_NUM_BARRIERS
	.align		4
        /*0020*/ 	.byte	0x02, 0x4c
        /*0022*/ 	.byte	0x01
	.zero		1


	//----- nvinfo : EIATTR_EXTERNS
	.align		4
        /*0024*/ 	.byte	0x04, 0x0f
        /*0026*/ 	.short	(.L_25 - .L_24)


	//   ....[0]....
	.align		4
.L_24:
        /*0028*/ 	.word	index@(__assertfail)


	//----- nvinfo : EIATTR_MERCURY_ISA_VERSION
	.align		4
.L_25:
        /*002c*/ 	.byte	0x03, 0x5f
        /*002e*/ 	.short	0x0101


	//----- nvinfo : EIATTR_INT_WARP_WIDE_INSTR_OFFSETS
	.align		4
        /*0030*/ 	.byte	0x04, 0x31
        /*0032*/ 	.short	(.L_27 - .L_26)


	//   ....[0]....
.L_26:
        /*0034*/ 	.word	0x000003f0


	//   ....[1]....
        /*0038*/ 	.word	0x00000410


	//   ....[2]....
        /*003c*/ 	.word	0x000005e0


	//   ....[3]....
        /*0040*/ 	.word	0x000028c0


	//----- nvinfo : EIATTR_COOP_GROUP_MASK_REGIDS
	.align		4
.L_27:
        /*0044*/ 	.byte	0x04, 0x29
        /*0046*/ 	.short	(.L_29 - .L_28)


	//   ....[0]....
.L_28:
        /*0048*/ 	.word	0xffffffff


	//   ....[1]....
        /*004c*/ 	.word	0xffffffff


	//   ....[2]....
        /*0050*/ 	.word	0xffffffff


	//   ....[3]....
        /*0054*/ 	.word	0xffffffff


	//   ....[4]....
        /*0058*/ 	.word	0xffffffff


	//   ....[5]....
        /*005c*/ 	.word	0xffffffff


	//----- nvinfo : EIATTR_COOP_GROUP_INSTR_OFFSETS
	.align		4
.L_29:
        /*0060*/ 	.byte	0x04, 0x28
        /*0062*/ 	.short	(.L_31 - .L_30)


	//   ....[0]....
.L_30:
        /*0064*/ 	.word	0x00000060


	//   ....[1]....
        /*0068*/ 	.word	0x00000070


	//   ....[2]....
        /*006c*/ 	.word	0x00000130


	//   ....[3]....
        /*0070*/ 	.word	0x00000290


	//   ....[4]....
        /*0074*/ 	.word	0x00000750


	//   ....[5]....
        /*0078*/ 	.word	0x000013d0


	//----- nvinfo : EIATTR_REG_RECONFIG
	.align		4
.L_31:
        /*007c*/ 	.byte	0x01, 0x54
	.zero		2


	//----- nvinfo : EIATTR_SYSCALL_OFFSETS
	.align		4
        /*0080*/ 	.byte	0x04, 0x46
        /*0082*/ 	.short	(.L_33 - .L_32)


	//   ....[0]....
.L_32:
        /*0084*/ 	.word	0x000015c0


	//----- nvinfo : EIATTR_MBARRIER_INSTR_OFFSETS
	.align		4
.L_33:
        /*0088*/ 	.byte	0x04, 0x39
        /*008a*/ 	.short	(.L_35 - .L_34)


	//   ....[0]....
.L_34:
        /*008c*/ 	.word	0x00000230
        /*0090*/ 	.word	0x000000ff
        /*0094*/ 	.word	0x00000000
        /*0098*/ 	.short	0x0100
        /*009a*/ 	.byte	0x08
	.zero		1


	//   ....[1]....
        /*009c*/ 	.word	0x00000240
        /*00a0*/ 	.word	0x000000ff
        /*00a4*/ 	.word	0x00000010
        /*00a8*/ 	.short	0x0100
        /*00aa*/ 	.byte	0x08
	.zero		1


	//   ....[2]....
        /*00ac*/ 	.word	0x00000250
        /*00b0*/ 	.word	0x000000ff
        /*00b4*/ 	.word	0x00000008
        /*00b8*/ 	.short	0x0100
        /*00ba*/ 	.byte	0x08
	.zero		1


	//   ....[3]....
        /*00bc*/ 	.word	0x00000260
        /*00c0*/ 	.word	0x000000ff
        /*00c4*/ 	.word	0x00000018
        /*00c8*/ 	.short	0x0100
        /*00ca*/ 	.byte	0x08
	.zero		1


	//   ....[4]....
        /*00cc*/ 	.word	0x00000680
        /*00d0*/ 	.word	0x000000ff
        /*00d4*/ 	.word	0x00000030
        /*00d8*/ 	.short	0x0100
        /*00da*/ 	.byte	0x06
	.zero		1


	//   ....[5]....
        /*00dc*/ 	.word	0x00000700
        /*00e0*/ 	.word	0x000000ff
        /*00e4*/ 	.word	0x00000038
        /*00e8*/ 	.short	0x0100
        /*00ea*/ 	.byte	0x06
	.zero		1


	//   ....[6]....
        /*00ec*/ 	.word	0x00001680
        /*00f0*/ 	.word	0x00000003
        /*00f4*/ 	.word	0x00000000
        /*00f8*/ 	.short	0x010a
        /*00fa*/ 	.byte	0x3f
	.zero		1


	//   ....[7]....
        /*00fc*/ 	.word	0x000016e0
        /*0100*/ 	.word	0x00000003
        /*0104*/ 	.word	0x00000000
        /*0108*/ 	.short	0x010a
        /*010a*/ 	.byte	0x3f
	.zero		1


	//   ....[8]....
        /*010c*/ 	.word	0x00001f90
        /*0110*/ 	.word	0x00000005
        /*0114*/ 	.word	0x00000000
        /*0118*/ 	.short	0x010a
        /*011a*/ 	.byte	0x3f
	.zero		1


	//   ....[9]....
        /*011c*/ 	.word	0x00001fd0
        /*0120*/ 	.word	0x00000005
        /*0124*/ 	.word	0x00000000
        /*0128*/ 	.short	0x010a
        /*012a*/ 	.byte	0x3f
	.zero		1


	//   ....[10]....
        /*012c*/ 	.word	0x00002770
        /*0130*/ 	.word	0x00000004
        /*0134*/ 	.word	0x00000000
        /*0138*/ 	.short	0x0101
        /*013a*/ 	.byte	0x3f
	.zero		1


	//   ....[11]....
        /*013c*/ 	.word	0x00002930
        /*0140*/ 	.word	0x00000000
        /*0144*/ 	.word	0x00000000
        /*0148*/ 	.short	0x0101
        /*014a*/ 	.byte	0x3f
	.zero		1


	//   ....[12]....
        /*014c*/ 	.word	0x00005bb0
        /*0150*/ 	.word	0x00000014
        /*0154*/ 	.word	0x00000010
        /*0158*/ 	.short	0x010a
        /*015a*/ 	.byte	0x3f
	.zero		1


	//   ....[13]....
        /*015c*/ 	.word	0x00006190
        /*0160*/ 	.word	0x00000006
        /*0164*/ 	.word	0x00000038
        /*0168*/ 	.short	0x0101
        /*016a*/ 	.byte	0x3f
	.zero		1


	//   ....[14]....
        /*016c*/ 	.word	0x000068b0
        /*0170*/ 	.word	0x00000007
        /*0174*/ 	.word	0x00000000
        /*0178*/ 	.short	0x010a
        /*017a*/ 	.byte	0x3f
	.zero		1


	//   ....[15]....
        /*017c*/ 	.word	0x00006930
        /*0180*/ 	.word	0x00000005
        /*0184*/ 	.word	0x00000000
        /*0188*/ 	.short	0x010a
        /*018a*/ 	.byte	0x3f
	.zero		1


	//   ....[16]....
        /*018c*/ 	.word	0x00006990
        /*0190*/ 	.word	0x00000003
        /*0194*/ 	.word	0x00000000
        /*0198*/ 	.short	0x010a
        /*019a*/ 	.byte	0x3f
	.zero		1


	//   ....[17]....
        /*019c*/ 	.word	0x000069e0
        /*01a0*/ 	.word	0x00000005
        /*01a4*/ 	.word	0x00000000
        /*01a8*/ 	.short	0x010a
        /*01aa*/ 	.byte	0x3f
	.zero		1


	//   ....[18]....
        /*01ac*/ 	.word	0x00006ab0
        /*01b0*/ 	.word	0x00000014
        /*01b4*/ 	.word	0x00000010
        /*01b8*/ 	.short	0x010a
        /*01ba*/ 	.byte	0x3f
	.zero		1


	//   ....[19]....
        /*01bc*/ 	.word	0x00006b80
        /*01c0*/ 	.word	0x00000007
        /*01c4*/ 	.word	0x00000000
        /*01c8*/ 	.short	0x010a
        /*01ca*/ 	.byte	0x3f
	.zero		1


	//----- nvinfo : EIATTR_NUM_MBARRIERS
	.align		4
.L_35:
        /*01cc*/ 	.byte	0x03, 0x38
        /*01ce*/ 	.short	0x0006


	//----- nvinfo : EIATTR_EXIT_INSTR_OFFSETS
	.align		4
        /*01d0*/ 	.byte	0x04, 0x1c
        /*01d2*/ 	.short	(.L_37 - .L_36)


	//   ....[0]....
.L_36:
        /*01d4*/ 	.word	0x00000920


	//   ....[1]....
        /*01d8*/ 	.word	0x00001130


	//   ....[2]....
        /*01dc*/ 	.word	0x00005340


	//   ....[3]....
        /*01e0*/ 	.word	0x000058a0


	//   ....[4]....
        /*01e4*/ 	.word	0x00006980


	//----- nvinfo : EIATTR_MAX_THREADS
	.align		4
.L_37:
        /*01e8*/ 	.byte	0x04, 0x05
        /*01ea*/ 	.short	(.L_39 - .L_38)
.L_38:
        /*01ec*/ 	.word	0x00000180
        /*01f0*/ 	.word	0x00000001
        /*01f4*/ 	.word	0x00000001


	//----- nvinfo : EIATTR_CRS_STACK_SIZE
	.align		4
.L_39:
        /*01f8*/ 	.byte	0x04, 0x1e
        /*01fa*/ 	.short	(.L_41 - .L_40)
.L_40:
        /*01fc*/ 	.word	0x00000000


	//----- nvinfo : EIATTR_CBANK_PARAM_SIZE
	.align		4
.L_41:
        /*0200*/ 	.byte	0x03, 0x19
        /*0202*/ 	.short	0x0470


	//----- nvinfo : EIATTR_PARAM_CBANK
	.align		4
        /*0204*/ 	.byte	0x04, 0x0a
        /*0206*/ 	.short	(.L_43 - .L_42)
	.align		4
.L_42:
        /*0208*/ 	.word	index@(.nv.constant0._ZN7cutlass13device_kernelINS_4gemm6kernel13GemmUniversalIN4cute5tupleIJiiiiEEENS1_10collective13CollectiveMmaINS1_34MainloopSm90TmaGmmaWarpSpecializedILi2ENS5_IJNS4_1CILi1EEENSA_ILi2EEESB_EEENS1_35KernelTmaWarpSpecializedCooperativeEEENS5_IJNSA_ILi128EEENSA_ILi64EEESG_EEENS_10tfloat32_tENS5_IJlSB_lEEESJ_SK_NS4_8TiledMMAINS4_8MMA_AtomIJNS4_4SM904GMMA29MMA_64x64x8_F32TF32TF32_SS_TNILNSO_7ScaleInE1ELSQ_1EEEEEENS4_6LayoutINS5_IJSC_SB_SB_EEENS5_IJSB_NSA_ILi0EEESV_EEEEENS5_IJNS4_10UnderscoreESY_SY_EEEEENS4_23SM90_TMA_LOAD_MULTICASTENS4_14ComposedLayoutINS4_7SwizzleILi3ELi4ELi3EEENS4_18smem_ptr_flag_bitsILi32EEENST_INS5_IJNSA_ILi8EEENSA_ILi32EEEEEENS5_IJS18_SB_EEEEEEEvNS4_8identityENS4_13SM90_TMA_LOADES1C_vS1D_EENS_8epilogue10collective6detail29Sm90TmaWarpSpecializedAdapterINS1H_15DefaultEpilogueISJ_SK_SK_NS1G_6thread17LinearCombinationISJ_Li1EffLNS1L_9ScaleType4KindE0ELNS_15FloatRoundStyleE2ESJ_EENS1_15EpilogueDefaultEEEEEvvEEEEvNT_6ParamsE)
        /*020c*/ 	.short	0x0210
        /*020e*/ 	.short	0x0470


	//----- nvinfo : EIATTR_SW_WAR
	.align		4
.L_43:
        /*0210*/ 	.byte	0x04, 0x36
        /*0212*/ 	.short	(.L_45 - .L_44)
.L_44:
        /*0214*/ 	.word	0x00000008
.L_45:


//--------------------- .nv.callgraph             --------------------------
	.section	.nv.callgraph,"",@"SHT_CUDA_CALLGRAPH"
	.align	4
	.sectionentsize	8
	.align		4
        /*0000*/ 	.word	0x00000000
	.align		4
        /*0004*/ 	.word	0xffffffff
	.align		4
        /*0008*/ 	.word	index@(_ZN7cutlass13device_kernelINS_4gemm6kernel13GemmUniversalIN4cute5tupleIJiiiiEEENS1_10collective13CollectiveMmaINS1_34MainloopSm90TmaGmmaWarpSpecializedILi2ENS5_IJNS4_1CILi1EEENSA_ILi2EEESB_EEENS1_35KernelTmaWarpSpecializedCooperativeEEENS5_IJNSA_ILi128EEENSA_ILi64EEESG_EEENS_10tfloat32_tENS5_IJlSB_lEEESJ_SK_NS4_8TiledMMAINS4_8MMA_AtomIJNS4_4SM904GMMA29MMA_64x64x8_F32TF32TF32_SS_TNILNSO_7ScaleInE1ELSQ_1EEEEEENS4_6LayoutINS5_IJSC_SB_SB_EEENS5_IJSB_NSA_ILi0EEESV_EEEEENS5_IJNS4_10UnderscoreESY_SY_EEEEENS4_23SM90_TMA_LOAD_MULTICASTENS4_14ComposedLayoutINS4_7SwizzleILi3ELi4ELi3EEENS4_18smem_ptr_flag_bitsILi32EEENST_INS5_IJNSA_ILi8EEENSA_ILi32EEEEEENS5_IJS18_SB_EEEEEEEvNS4_8identityENS4_13SM90_TMA_LOADES1C_vS1D_EENS_8epilogue10collective6detail29Sm90TmaWarpSpecializedAdapterINS1H_15DefaultEpilogueISJ_SK_SK_NS1G_6thread17LinearCombinationISJ_Li1EffLNS1L_9ScaleType4KindE0ELNS_15FloatRoundStyleE2ESJ_EENS1_15EpilogueDefaultEEEEEvvEEEEvNT_6ParamsE)
	.align		4
        /*000c*/ 	.word	index@(__assertfail)
	.align		4
        /*0010*/ 	.word	0x00000000
	.align		4
        /*0014*/ 	.word	0xfffffffe
	.align		4
        /*0018*/ 	.word	0x00000000
	.align		4
        /*001c*/ 	.word	0xfffffffd
	.align		4
        /*0020*/ 	.word	0x00000000
	.align		4
        /*0024*/ 	.word	0xfffffffc


//--------------------- .nv.constant4             --------------------------
	.section	.nv.constant4,"a",@progbits
	.align	8
	.align		8
.nv.constant4:
        /*0000*/ 	.dword	__assertfail
	.align		8
        /*0008*/ 	.dword	__unnamed_1
	.align		8
        /*0010*/ 	.dword	_ZN40_INTERNAL_f0a40850_4_k_cu_201ac3a5_312224cuda3std3__45__cpo5beginE
	.align		8
        /*0018*/ 	.dword	_ZN40_INTERNAL_f0a40850_4_k_cu_201ac3a5_312224cuda3std3__45__cpo3endE
	.align		8
        /*0020*/ 	.dword	_ZN40_INTERNAL_f0a40850_4_k_cu_201ac3a5_312224cuda3std3__45__cpo6cbeginE
	.align		8
        /*0028*/ 	.dword	_ZN40_INTERNAL_f0a40850_4_k_cu_201ac3a5_312224cuda3std3__45__cpo4cendE
	.align		8
        /*0030*/ 	.dword	_ZN40_INTERNAL_f0a40850_4_k_cu_201ac3a5_312224cuda3std3__442_GLOBAL__N__f0a40850_4_k_cu_201ac3a5_312226ignoreE
	.align		8
        /*0038*/ 	.dword	_ZN40_INTERNAL_f0a40850_4_k_cu_201ac3a5_312224cuda3std3__419piecewise_constructE
	.align		8
        /*0040*/ 	.dword	_ZN40_INTERNAL_f0a40850_4_k_cu_201ac3a5_312224cuda3std3__48in_placeE
	.align		8
        /*0048*/ 	.dword	_ZN40_INTERNAL_f0a40850_4_k_cu_201ac3a5_312224cuda3std6ranges3__45__cpo4swapE
	.align		8
        /*0050*/ 	.dword	_ZN40_INTERNAL_f0a40850_4_k_cu_201ac3a5_312224cuda3std6ranges3__45__cpo9iter_moveE
	.align		8
        /*0058*/ 	.dword	_ZN40_INTERNAL_f0a40850_4_k_cu_201ac3a5_312224cute7productE
	.align		8
        /*0060*/ 	.dword	_ZN40_INTERNAL_f0a40850_4_k_cu_201ac3a5_312224cute1_E
	.align		8
        /*0068*/ 	.dword	$str$22
	.align		8
        /*0070*/ 	.dword	$str$23


//--------------------- .text._ZN7cutlass13device_kernelINS_4gemm6kernel13GemmUniversalIN4cute5tupleIJiiiiEEENS1_10collective13CollectiveMmaINS1_34MainloopSm90TmaGmmaWarpSpecializedILi2ENS5_IJNS4_1CILi1EEENSA_ILi2EEESB_EEENS1_35KernelTmaWarpSpecializedCooperativeEEENS5_IJNSA_ILi128EEENSA_ILi64EEESG_EEENS_10tfloat32_tENS5_IJlSB_lEEESJ_SK_NS4_8TiledMMAINS4_8MMA_AtomIJNS4_4SM904GMMA29MMA_64x64x8_F32TF32TF32_SS_TNILNSO_7ScaleInE1ELSQ_1EEEEEENS4_6LayoutINS5_IJSC_SB_SB_EEENS5_IJSB_NSA_ILi0EEESV_EEEEENS5_IJNS4_10UnderscoreESY_SY_EEEEENS4_23SM90_TMA_LOAD_MULTICASTENS4_14ComposedLayoutINS4_7SwizzleILi3ELi4ELi3EEENS4_18smem_ptr_flag_bitsILi32EEENST_INS5_IJNSA_ILi8EEENSA_ILi32EEEEEENS5_IJS18_SB_EEEEEEEvNS4_8identityENS4_13SM90_TMA_LOADES1C_vS1D_EENS_8epilogue10collective6detail29Sm90TmaWarpSpecializedAdapterINS1H_15DefaultEpilogueISJ_SK_SK_NS1G_6thread17LinearCombinationISJ_Li1EffLNS1L_9ScaleType4KindE0ELNS_15FloatRoundStyleE2ESJ_EENS1_15EpilogueDefaultEEEEEvvEEEEvNT_6ParamsE --------------------------
	.section	.text._ZN7cutlass13device_kernelINS_4gemm6kernel13GemmUniversalIN4cute5tupleIJiiiiEEENS1_10collective13CollectiveMmaINS1_34MainloopSm90TmaGmmaWarpSpecializedILi2ENS5_IJNS4_1CILi1EEENSA_ILi2EEESB_EEENS1_35KernelTmaWarpSpecializedCooperativeEEENS5_IJNSA_ILi128EEENSA_ILi64EEESG_EEENS_10tfloat32_tENS5_IJlSB_lEEESJ_SK_NS4_8TiledMMAINS4_8MMA_AtomIJNS4_4SM904GMMA29MMA_64x64x8_F32TF32TF32_SS_TNILNSO_7ScaleInE1ELSQ_1EEEEEENS4_6LayoutINS5_IJSC_SB_SB_EEENS5_IJSB_NSA_ILi0EEESV_EEEEENS5_IJNS4_10UnderscoreESY_SY_EEEEENS4_23SM90_TMA_LOAD_MULTICASTENS4_14ComposedLayoutINS4_7SwizzleILi3ELi4ELi3EEENS4_18smem_ptr_flag_bitsILi32EEENST_INS5_IJNSA_ILi8EEENSA_ILi32EEEEEENS5_IJS18_SB_EEEEEEEvNS4_8identityENS4_13SM90_TMA_LOADES1C_vS1D_EENS_8epilogue10collective6detail29Sm90TmaWarpSpecializedAdapterINS1H_15DefaultEpilogueISJ_SK_SK_NS1G_6thread17LinearCombinationISJ_Li1EffLNS1L_9ScaleType4KindE0ELNS_15FloatRoundStyleE2ESJ_EENS1_15EpilogueDefaultEEEEEvvEEEEvNT_6ParamsE,"ax",@progbits
	.align	128
.text._ZN7cutlass13device_kernelINS_4gemm6kernel13GemmUniversalIN4cute5tupleIJiiiiEEENS1_10collective13CollectiveMmaINS1_34MainloopSm90TmaGmmaWarpSpecializedILi2ENS5_IJNS4_1CILi1EEENSA_ILi2EEESB_EEENS1_35KernelTmaWarpSpecializedCooperativeEEENS5_IJNSA_ILi128EEENSA_ILi64EEESG_EEENS_10tfloat32_tENS5_IJlSB_lEEESJ_SK_NS4_8TiledMMAINS4_8MMA_AtomIJNS4_4SM904GMMA29MMA_64x64x8_F32TF32TF32_SS_TNILNSO_7ScaleInE1ELSQ_1EEEEEENS4_6LayoutINS5_IJSC_SB_SB_EEENS5_IJSB_NSA_ILi0EEESV_EEEEENS5_IJNS4_10UnderscoreESY_SY_EEEEENS4_23SM90_TMA_LOAD_MULTICASTENS4_14ComposedLayoutINS4_7SwizzleILi3ELi4ELi3EEENS4_18smem_ptr_flag_bitsILi32EEENST_INS5_IJNSA_ILi8EEENSA_ILi32EEEEEENS5_IJS18_SB_EEEEEEEvNS4_8identityENS4_13SM90_TMA_LOADES1C_vS1D_EENS_8epilogue10collective6detail29Sm90TmaWarpSpecializedAdapterINS1H_15DefaultEpilogueISJ_SK_SK_NS1G_6thread17LinearCombinationISJ_Li1EffLNS1L_9ScaleType4KindE0ELNS_15FloatRoundStyleE2ESJ_EENS1_15EpilogueDefaultEEEEEvvEEEEvNT_6ParamsE:
        .type           _ZN7cutlass13device_kernelINS_4gemm6kernel13GemmUniversalIN4cute5tupleIJiiiiEEENS1_10collective13CollectiveMmaINS1_34MainloopSm90TmaGmmaWarpSpecializedILi2ENS5_IJNS4_1CILi1EEENSA_ILi2EEESB_EEENS1_35KernelTmaWarpSpecializedCooperativeEEENS5_IJNSA_ILi128EEENSA_ILi64EEESG_EEENS_10tfloat32_tENS5_IJlSB_lEEESJ_SK_NS4_8TiledMMAINS4_8MMA_AtomIJNS4_4SM904GMMA29MMA_64x64x8_F32TF32TF32_SS_TNILNSO_7ScaleInE1ELSQ_1EEEEEENS4_6LayoutINS5_IJSC_SB_SB_EEENS5_IJSB_NSA_ILi0EEESV_EEEEENS5_IJNS4_10UnderscoreESY_SY_EEEEENS4_23SM90_TMA_LOAD_MULTICASTENS4_14ComposedLayoutINS4_7SwizzleILi3ELi4ELi3EEENS4_18smem_ptr_flag_bitsILi32EEENST_INS5_IJNSA_ILi8EEENSA_ILi32EEEEEENS5_IJS18_SB_EEEEEEEvNS4_8identityENS4_13SM90_TMA_LOADES1C_vS1D_EENS_8epilogue10collective6detail29Sm90TmaWarpSpecializedAdapterINS1H_15DefaultEpilogueISJ_SK_SK_NS1G_6thread17LinearCombinationISJ_Li1EffLNS1L_9ScaleType4KindE0ELNS_15FloatRoundStyleE2ESJ_EENS1_15EpilogueDefaultEEEEEvvEEEEvNT_6ParamsE,@function
        .size           _ZN7cutlass13device_kernelINS_4gemm6kernel13GemmUniversalIN4cute5tupleIJiiiiEEENS1_10collective13CollectiveMmaINS1_34MainloopSm90TmaGmmaWarpSpecializedILi2ENS5_IJNS4_1CILi1EEENSA_ILi2EEESB_EEENS1_35KernelTmaWarpSpecializedCooperativeEEENS5_IJNSA_ILi128EEENSA_ILi64EEESG_EEENS_10tfloat32_tENS5_IJlSB_lEEESJ_SK_NS4_8TiledMMAINS4_8MMA_AtomIJNS4_4SM904GMMA29MMA_64x64x8_F32TF32TF32_SS_TNILNSO_7ScaleInE1ELSQ_1EEEEEENS4_6LayoutINS5_IJSC_SB_SB_EEENS5_IJSB_NSA_ILi0EEESV_EEEEENS5_IJNS4_10UnderscoreESY_SY_EEEEENS4_23SM90_TMA_LOAD_MULTICASTENS4_14ComposedLayoutINS4_7SwizzleILi3ELi4ELi3EEENS4_18smem_ptr_flag_bitsILi32EEENST_INS5_IJNSA_ILi8EEENSA_ILi32EEEEEENS5_IJS18_SB_EEEEEEEvNS4_8identityENS4_13SM90_TMA_LOADES1C_vS1D_EENS_8epilogue10collective6detail29Sm90TmaWarpSpecializedAdapterINS1H_15DefaultEpilogueISJ_SK_SK_NS1G_6thread17LinearCombinationISJ_Li1EffLNS1L_9ScaleType4KindE0ELNS_15FloatRoundStyleE2ESJ_EENS1_15EpilogueDefaultEEEEEvvEEEEvNT_6ParamsE,(.L_x_129 - _ZN7cutlass13device_kernelINS_4gemm6kernel13GemmUniversalIN4cute5tupleIJiiiiEEENS1_10collective13CollectiveMmaINS1_34MainloopSm90TmaGmmaWarpSpecializedILi2ENS5_IJNS4_1CILi1EEENSA_ILi2EEESB_EEENS1_35KernelTmaWarpSpecializedCooperativeEEENS5_IJNSA_ILi128EEENSA_ILi64EEESG_EEENS_10tfloat32_tENS5_IJlSB_lEEESJ_SK_NS4_8TiledMMAINS4_8MMA_AtomIJNS4_4SM904GMMA29MMA_64x64x8_F32TF32TF32_SS_TNILNSO_7ScaleInE1ELSQ_1EEEEEENS4_6LayoutINS5_IJSC_SB_SB_EEENS5_IJSB_NSA_ILi0EEESV_EEEEENS5_IJNS4_10UnderscoreESY_SY_EEEEENS4_23SM90_TMA_LOAD_MULTICASTENS4_14ComposedLayoutINS4_7SwizzleILi3ELi4ELi3EEENS4_18smem_ptr_flag_bitsILi32EEENST_INS5_IJNSA_ILi8EEENSA_ILi32EEEEEENS5_IJS18_SB_EEEEEEEvNS4_8identityENS4_13SM90_TMA_LOADES1C_vS1D_EENS_8epilogue10collective6detail29Sm90TmaWarpSpecializedAdapterINS1H_15DefaultEpilogueISJ_SK_SK_NS1G_6thread17LinearCombinationISJ_Li1EffLNS1L_9ScaleType4KindE0ELNS_15FloatRoundStyleE2ESJ_EENS1_15EpilogueDefaultEEEEEvvEEEEvNT_6ParamsE)
        .other          _ZN7cutlass13device_kernelINS_4gemm6kernel13GemmUniversalIN4cute5tupleIJiiiiEEENS1_10collective13CollectiveMmaINS1_34MainloopSm90TmaGmmaWarpSpecializedILi2ENS5_IJNS4_1CILi1EEENSA_ILi2EEESB_EEENS1_35KernelTmaWarpSpecializedCooperativeEEENS5_IJNSA_ILi128EEENSA_ILi64EEESG_EEENS_10tfloat32_tENS5_IJlSB_lEEESJ_SK_NS4_8TiledMMAINS4_8MMA_AtomIJNS4_4SM904GMMA29MMA_64x64x8_F32TF32TF32_SS_TNILNSO_7ScaleInE1ELSQ_1EEEEEENS4_6LayoutINS5_IJSC_SB_SB_EEENS5_IJSB_NSA_ILi0EEESV_EEEEENS5_IJNS4_10UnderscoreESY_SY_EEEEENS4_23SM90_TMA_LOAD_MULTICASTENS4_14ComposedLayoutINS4_7SwizzleILi3ELi4ELi3EEENS4_18smem_ptr_flag_bitsILi32EEENST_INS5_IJNSA_ILi8EEENSA_ILi32EEEEEENS5_IJS18_SB_EEEEEEEvNS4_8identityENS4_13SM90_TMA_LOADES1C_vS1D_EENS_8epilogue10collective6detail29Sm90TmaWarpSpecializedAdapterINS1H_15DefaultEpilogueISJ_SK_SK_NS1G_6thread17LinearCombinationISJ_Li1EffLNS1L_9ScaleType4KindE0ELNS_15FloatRoundStyleE2ESJ_EENS1_15EpilogueDefaultEEEEEvvEEEEvNT_6ParamsE,@"STO_CUDA_ENTRY STV_DEFAULT"
_ZN7cutlass13device_kernelINS_4gemm6kernel13GemmUniversalIN4cute5tupleIJiiiiEEENS1_10collective13CollectiveMmaINS1_34MainloopSm90TmaGmmaWarpSpecializedILi2ENS5_IJNS4_1CILi1EEENSA_ILi2EEESB_EEENS1_35KernelTmaWarpSpecializedCooperativeEEENS5_IJNSA_ILi128EEENSA_ILi64EEESG_EEENS_10tfloat32_tENS5_IJlSB_lEEESJ_SK_NS4_8TiledMMAINS4_8MMA_AtomIJNS4_4SM904GMMA29MMA_64x64x8_F32TF32TF32_SS_TNILNSO_7ScaleInE1ELSQ_1EEEEEENS4_6LayoutINS5_IJSC_SB_SB_EEENS5_IJSB_NSA_ILi0EEESV_EEEEENS5_IJNS4_10UnderscoreESY_SY_EEEEENS4_23SM90_TMA_LOAD_MULTICASTENS4_14ComposedLayoutINS4_7SwizzleILi3ELi4ELi3EEENS4_18smem_ptr_flag_bitsILi32EEENST_INS5_IJNSA_ILi8EEENSA_ILi32EEEEEENS5_IJS18_SB_EEEEEEEvNS4_8identityENS4_13SM90_TMA_LOADES1C_vS1D_EENS_8epilogue10collective6detail29Sm90TmaWarpSpecializedAdapterINS1H_15DefaultEpilogueISJ_SK_SK_NS1G_6thread17LinearCombinationISJ_Li1EffLNS1L_9ScaleType4KindE0ELNS_15FloatRoundStyleE2ESJ_EENS1_15EpilogueDefaultEEEEEvvEEEEvNT_6ParamsE:
[----:B------:R-:W0:Y:S01]  /*0000*/  LDC R1, c[0x0][0x28] ;  /* 0x00000a00ff017b82 */ /* 0x000e220000000800 */
[----:B------:R-:W1:Y:S01]  /*0010*/  S2R R62, SR_TID.X ;  /* 0x00000000003e7919 */ /* 0x000e620000002100 */
[----:B------:R-:W-:Y:S01]  /*0020*/  ELECT P0, URZ, PT ;  /* 0x00000000003f782f */ /* 0x000fe20003800000 */
[----:B------:R-:W-:Y:S01]  /*0030*/  BSSY B0, `(.L_x_0) ;  /* 0x000000f000007945 */ /* 0x000fe20003800000 */
[--C-:B-1----:R-:W-:Y:S02]  /*0040*/  SHF.R.U32.HI R0, RZ, 0x5, R62.reuse ;  /* 0x00000005ff007819 */ /* 0x102fe4000001163e */
[----:B------:R-:W-:-:S03]  /*0050*/  SHF.R.U32.HI R6, RZ, 0x7, R62 ;  /* 0x00000007ff067819 */ /* 0x000fc6000001163e */
[----:B------:R-:W1:Y:S04]  /*0060*/  SHFL.IDX PT, R3, R0, RZ, 0x1f ;  /* 0x00001fff00037589 */ /* 0x000e6800000e0000 */
[----:B------:R2:W3:Y:S01]  /*0070*/  SHFL.IDX PT, R2, R6, RZ, 0x1f ;  /* 0x00001fff06027589 */ /* 0x0004e200000e0000 */
[----:B-1----:R-:W-:-:S13]  /*0080*/  ISETP.NE.OR P0, PT, R3, RZ, !P0 ;  /* 0x000000ff0300720c */ /* 0x002fda0004705670 */
[----:B0-23--:R-:W-:Y:S05]  /*0090*/  @P0 BRA `(.L_x_1) ;  /* 0x0000000000200947 */ /* 0x00dfea0003800000 */
[----:B------:R-:W-:Y:S02]  /*00a0*/  ULDC.64 UR4, c[0x0][0x198] ;  /* 0x0000660000047ab9 */ /* 0x000fe40000000a00 */
[----:B------:R-:W-:Y:S02]  /*00b0*/  UIADD3 UR6, UP0, UR4, 0xf0, URZ ;  /* 0x000000f004067890 */ /* 0x000fe4000ff1e03f */
[----:B------:R-:W-:Y:S02]  /*00c0*/  UIADD3 UR4, UP1, UR4, 0x1f0, URZ ;  /* 0x000001f004047890 */ /* 0x000fe4000ff3e03f */
[----:B------:R-:W-:Y:S02]  /*00d0*/  UIADD3.X UR7, URZ, UR5, URZ, UP0, !UPT ;  /* 0x000000053f077290 */ /* 0x000fe400087fe43f */
[----:B------:R-:W-:-:S07]  /*00e0*/  UIADD3.X UR5, URZ, UR5, URZ, UP1, !UPT ;  /* 0x000000053f057290 */ /* 0x000fce0008ffe43f */
[----:B------:R0:W-:Y:S02]  /*00f0*/  UTMACCTL.PF [UR6] ;  /* 0x00000000060079b9 */ /* 0x0001e40008040000 */
[----:B------:R0:W-:Y:S02]  /*0100*/  UTMACCTL.PF [UR4] ;  /* 0x00000000040079b9 */ /* 0x0001e40008040000 */
[----:B0-----:R-:W-:Y:S01]  /*0110*/  NOP ;  /* 0x0000000000007918 */ /* 0x001fe20000000000 */
.L_x_1:
[----:B------:R-:W-:Y:S05]  /*0120*/  BSYNC B0 ;  /* 0x0000000000007941 */ /* 0x000fea0003800000 */
.L_x_0:
[----:B------:R-:W0:Y:S02]  /*0130*/  SHFL.IDX PT, R5, R0, RZ, 0x1f ;  /* 0x00001fff00057589 */ /* 0x000e2400000e0000 */
[----:B0-----:R-:W-:-:S13]  /*0140*/  ISETP.NE.AND P0, PT, R5, RZ, PT ;  /* 0x000000ff0500720c */ /* 0x001fda0003f05270 */
[----:B------:R-:W-:Y:S05]  /*0150*/  @P0 BRA `(.L_x_2) ;  /* 0x0000000000480947 */ /* 0x000fea0003800000 */
[----:B------:R-:W0:Y:S01]  /*0160*/  S2UR UR8, SR_CgaCtaId ;  /* 0x00000000000879c3 */ /* 0x000e220000008800 */
[----:B------:R-:W-:Y:S01]  /*0170*/  UMOV UR4, 0x400 ;  /* 0x0000040000047882 */ /* 0x000fe20000000000 */
[----:B------:R-:W-:Y:S01]  /*0180*/  UMOV UR5, 0x1 ;  /* 0x0000000100057882 */ /* 0x000fe20000000000 */
[----:B------:R-:W-:Y:S01]  /*0190*/  UMOV UR6, 0x4 ;  /* 0x0000000400067882 */ /* 0x000fe20000000000 */
[----:B------:R-:W-:Y:S01]  /*01a0*/  ELECT P0, URZ, PT ;  /* 0x00000000003f782f */ /* 0x000fe20003800000 */
[----:B------:R-:W-:-:S04]  /*01b0*/  UIADD3 UR6, -UR6, 0x100000, URZ ;  /* 0x0010000006067890 */ /* 0x000fc8000fffe13f */
[----:B------:R-:W-:Y:S02]  /*01c0*/  USHF.L.U32 UR7, UR6, 0xb, URZ ;  /* 0x0000000b06077899 */ /* 0x000fe4000800063f */
[----:B------:R-:W-:Y:S02]  /*01d0*/  USHF.L.U32 UR6, UR6, 0x1, URZ ;  /* 0x0000000106067899 */ /* 0x000fe4000800063f */
[----:B0-----:R-:W-:Y:S02]  /*01e0*/  ULEA UR8, UR8, UR4, 0x18 ;  /* 0x0000000408087291 */ /* 0x001fe4000f8ec03f */
[----:B------:R-:W-:-:S04]  /*01f0*/  UIADD3 UR4, -UR5, 0x100000, URZ ;  /* 0x0010000005047890 */ /* 0x000fc8000fffe13f */
[----:B------:R-:W-:Y:S02]  /*0200*/  USHF.L.U32 UR5, UR4, 0xb, URZ ;  /* 0x0000000b04057899 */ /* 0x000fe4000800063f */
[----:B------:R-:W-:Y:S01]  /*0210*/  USHF.L.U32 UR4, UR4, 0x1, URZ ;  /* 0x0000000104047899 */ /* 0x000fe2000800063f */
[----:B------:R-:W0:Y:S11]  /*0220*/  FENCE.VIEW.ASYNC.S ;  /* 0x00000000000073c6 */ /* 0x000e360000000000 */
[----:B0-----:R0:W1:Y:S01]  /*0230*/  SYNCS.EXCH.64 URZ, [UR8], UR4 ;  /* 0x00000004083f75b2 */ /* 0x0010620008000100 */
[----:B------:R0:W2:Y:S01]  /*0240*/  SYNCS.EXCH.64 URZ, [UR8+0x10], UR6 ;  /* 0x00001006083f75b2 */ /* 0x0000a20008000100 */
[----:B------:R0:W3:Y:S01]  /*0250*/  SYNCS.EXCH.64 URZ, [UR8+0x8], UR4 ;  /* 0x00000804083f75b2 */ /* 0x0000e20008000100 */
[----:B------:R0:W4:Y:S01]  /*0260*/  SYNCS.EXCH.64 URZ, [UR8+0x18], UR6 ;  /* 0x00001806083f75b2 */ /* 0x0001220008000100 */
[----:B------:R-:W-:Y:S01]  /*0270*/  NOP ;  /* 0x0000000000007918 */ /* 0x000fe20000000000 */
.L_x_2:
[----:B------:R-:W-:Y:S01]  /*0280*/  SHF.R.S32.HI R7, RZ, 0x1f, R62 ;  /* 0x0000001fff077819 */ /* 0x000fe2000001143e */
[----:B------:R-:W5:Y:S01]  /*0290*/  SHFL.IDX PT, R0, R0, RZ, 0x1f ;  /* 0x00001fff00007589 */ /* 0x000f6200000e0000 */
[----:B0-----:R-:W0:Y:S01]  /*02a0*/  S2UR UR8, SR_CTAID.X ;  /* 0x00000000000879c3 */ /* 0x001e220000002500 */
[----:B------:R-:W-:Y:S02]  /*02b0*/  ELECT P0, URZ, PT ;  /* 0x00000000003f782f */ /* 0x000fe40003800000 */
[----:B------:R-:W-:Y:S01]  /*02c0*/  LEA.HI R7, R7, R62, RZ, 0x7 ;  /* 0x0000003e07077211 */ /* 0x000fe200078f38ff */
[----:B------:R-:W1:Y:S01]  /*02d0*/  S2R R4, SR_CTAID.Y ;  /* 0x0000000000047919 */ /* 0x000e620000002600 */
[----:B------:R-:W-:Y:S01]  /*02e0*/  ULDC UR4, c[0x0][0x154] ;  /* 0x0000550000047ab9 */ /* 0x000fe20000000800 */
[----:B------:R-:W-:Y:S01]  /*02f0*/  NOP ;  /* 0x0000000000007918 */ /* 0x000fe20000000000 */
[----:B------:R-:W-:Y:S01]  /*0300*/  LOP3.LUT R7, R7, 0xffffff80, RZ, 0xc0, !PT ;  /* 0xffffff8007077812 */ /* 0x000fe200078ec0ff */
[----:B------:R-:W-:Y:S01]  /*0310*/  NOP ;  /* 0x0000000000007918 */ /* 0x000fe20000000000 */
[----:B------:R-:W2:Y:S03]  /*0320*/  LDC R14, c[0x0][0x140] ;  /* 0x00005000ff0e7b82 */ /* 0x000ea60000000800 */
[----:B------:R-:W-:-:S05]  /*0330*/  IMAD.IADD R7, R62, 0x1, -R7 ;  /* 0x000000013e077824 */ /* 0x000fca00078e0a07 */
[----:B------:R-:W-:Y:S01]  /*0340*/  SHF.R.S32.HI R8, RZ, 0x1f, R7 ;  /* 0x0000001fff087819 */ /* 0x000fe20000011407 */
[----:B------:R-:W3:Y:S01]  /*0350*/  LDC R12, c[0x0][0x144] ;  /* 0x00005100ff0c7b82 */ /* 0x000ee20000000800 */
[----:B------:R-:W-:Y:S02]  /*0360*/  LOP3.LUT P2, RZ, R7, 0x7, RZ, 0xc0, !PT ;  /* 0x0000000707ff7812 */ /* 0x000fe4000784c0ff */
[----:B------:R-:W-:Y:S02]  /*0370*/  LEA.HI R8, R8, R7, RZ, 0x3 ;  /* 0x0000000708087211 */ /* 0x000fe400078f18ff */
[----:B-----5:R-:W-:Y:S02]  /*0380*/  ISETP.NE.OR P0, PT, R0, RZ, !P0 ;  /* 0x000000ff0000720c */ /* 0x020fe40004705670 */
[--C-:B------:R-:W-:Y:S02]  /*0390*/  SHF.R.S32.HI R0, RZ, 0x3, R8.reuse ;  /* 0x00000003ff007819 */ /* 0x100fe40000011408 */
[----:B------:R-:W-:-:S02]  /*03a0*/  SHF.R.S32.HI R9, RZ, 0x1f, R8 ;  /* 0x0000001fff097819 */ /* 0x000fc40000011408 */
[----:B------:R-:W-:Y:S02]  /*03b0*/  SHF.R.S32.HI R8, RZ, 0x1f, R5 ;  /* 0x0000001fff087819 */ /* 0x000fe40000011405 */
[----:B------:R-:W-:Y:S02]  /*03c0*/  LEA.HI R9, R9, R0, RZ, 0x2 ;  /* 0x0000000009097211 */ /* 0x000fe400078f10ff */
[----:B------:R-:W-:Y:S02]  /*03d0*/  LEA.HI R8, R8, R5, RZ, 0x2 ;  /* 0x0000000508087211 */ /* 0x000fe400078f10ff */
[----:B-1----:R-:W-:Y:S01]  /*03e0*/  I2FP.F32.U32 R11, R4 ;  /* 0x00000004000b7245 */ /* 0x002fe20000201000 */
[----:B------:R-:W-:Y:S01]  /*03f0*/  VOTEU.ALL UP0, P0 ;  /* 0x00000000003f7886 */ /* 0x000fe20000000000 */
[----:B------:R-:W-:Y:S01]  /*0400*/  LOP3.LUT R10, R8, 0x3ffffffc, RZ, 0xc0, !PT ;  /* 0x3ffffffc080a7812 */ /* 0x000fe200078ec0ff */
[----:B------:R-:W-:Y:S01]  /*0410*/  VOTEU.ALL UP1, P0 ;  /* 0x00000000003f7886 */ /* 0x000fe20000020000 */
[----:B------:R-:W-:Y:S01]  /*0420*/  LOP3.LUT R9, R9, 0xfffffffc, RZ, 0xc0, !PT ;  /* 0xfffffffc09097812 */ /* 0x000fe200078ec0ff */
[----:B------:R-:W-:Y:S01]  /*0430*/  FMUL R13, R11, UR4 ;  /* 0x000000040b0d7c20 */ /* 0x000fe20008400000 */
[----:B------:R-:W1:Y:S01]  /*0440*/  @!UP0 S2UR UR7, SR_CgaCtaId ;  /* 0x00000000000789c3 */ /* 0x000e620000008800 */
[----:B------:R-:W-:Y:S01]  /*0450*/  IMAD.IADD R11, R5, 0x1, -R10 ;  /* 0x00000001050b7824 */ /* 0x000fe200078e0a0a */
[----:B0-----:R-:W-:Y:S01]  /*0460*/  I2FP.F32.U32 R10, UR8 ;  /* 0x00000008000a7c45 */ /* 0x001fe20008201000 */
[----:B------:R-:W-:Y:S01]  /*0470*/  IMAD.IADD R8, R0, 0x1, -R9 ;  /* 0x0000000100087824 */ /* 0x000fe200078e0a09 */
[----:B------:R-:W-:Y:S01]  /*0480*/  ULDC UR4, c[0x0][0x150] ;  /* 0x0000540000047ab9 */ /* 0x000fe20000000800 */
[----:B------:R-:W0:Y:S01]  /*0490*/  F2I.U32.TRUNC.NTZ R13, R13 ;  /* 0x0000000d000d7305 */ /* 0x000e22000020f000 */
[----:B------:R-:W-:Y:S01]  /*04a0*/  SHF.R.S32.HI R0, RZ, 0x1f, R3 ;  /* 0x0000001fff007819 */ /* 0x000fe20000011403 */
[----:B------:R-:W-:Y:S01]  /*04b0*/  FMUL R10, R10, UR4 ;  /* 0x000000040a0a7c20 */ /* 0x000fe20008400000 */
[----:B------:R-:W5:Y:S01]  /*04c0*/  LDC R9, c[0x0][0x148] ;  /* 0x00005200ff097b82 */ /* 0x000f620000000800 */
[----:B------:R-:W-:Y:S01]  /*04d0*/  IMAD R8, R11, 0x4, R8 ;  /* 0x000000040b087824 */ /* 0x000fe200078e0208 */
[----:B------:R-:W-:Y:S01]  /*04e0*/  LEA.HI R0, R0, R3, RZ, 0x2 ;  /* 0x0000000300007211 */ /* 0x000fe200078f10ff */
[----:B------:R-:W-:Y:S01]  /*04f0*/  UMOV UR4, 0x20 ;  /* 0x0000002000047882 */ /* 0x000fe20000000000 */
[----:B------:R-:W-:Y:S01]  /*0500*/  @!UP0 UMOV UR6, 0x400 ;  /* 0x0000040000068882 */ /* 0x000fe20000000000 */
[----:B------:R-:W4:Y:S01]  /*0510*/  F2I.U32.TRUNC.NTZ R10, R10 ;  /* 0x0000000a000a7305 */ /* 0x000f22000020f000 */
[----:B------:R-:W-:Y:S01]  /*0520*/  LOP3.LUT R0, R0, 0xfffffffc, RZ, 0xc0, !PT ;  /* 0xfffffffc00007812 */ /* 0x000fe200078ec0ff */
[----:B------:R-:W-:Y:S01]  /*0530*/  IMAD.SHL.U32 R19, R8, 0x4, RZ ;  /* 0x0000000408137824 */ /* 0x000fe200078e00ff */
[----:B------:R-:W-:-:S04]  /*0540*/  @!UP0 UIADD3 UR4, -UR4, 0x100000, URZ ;  /* 0x0010000004048890 */ /* 0x000fc8000fffe13f */
[----:B------:R-:W-:Y:S02]  /*0550*/  @!UP0 USHF.L.U32 UR5, UR4, 0xb, URZ ;  /* 0x0000000b04058899 */ /* 0x000fe4000800063f */
[----:B------:R-:W-:Y:S01]  /*0560*/  @!UP0 USHF.L.U32 UR4, UR4, 0x1, URZ ;  /* 0x0000000104048899 */ /* 0x000fe2000800063f */
[----:B--2---:R-:W-:Y:S01]  /*0570*/  ISETP.EQ.U32.AND P3, PT, R14, 0x1, PT ;  /* 0x000000010e00780c */ /* 0x004fe20003f62070 */
[----:B------:R-:W-:Y:S01]  /*0580*/  IMAD.IADD R3, R3, 0x1, -R0 ;  /* 0x0000000103037824 */ /* 0x000fe200078e0a00 */
[----:B------:R-:W-:Y:S01]  /*0590*/  LOP3.LUT R19, R8, 0xc, R19, 0x78, !PT ;  /* 0x0000000c08137812 */ /* 0x000fe200078e7813 */
[----:B0-----:R-:W-:Y:S02]  /*05a0*/  IMAD.MOV R22, RZ, RZ, -R13 ;  /* 0x000000ffff167224 */ /* 0x001fe400078e0a0d */
[----:B------:R-:W-:Y:S01]  /*05b0*/  VIADD R8, R2, 0xffffffff ;  /* 0xffffffff02087836 */ /* 0x000fe20000000000 */
[----:B-1----:R-:W-:Y:S01]  /*05c0*/  @!UP0 ULEA UR6, UR7, UR6, 0x18 ;  /* 0x0000000607068291 */ /* 0x002fe2000f8ec03f */
[----:B------:R-:W-:Y:S01]  /*05d0*/  ISETP.NE.AND P1, PT, R3, 0x3, PT ;  /* 0x000000030300780c */ /* 0x000fe20003f25270 */
[----:B------:R-:W-:Y:S01]  /*05e0*/  VOTEU.ALL UP0, P0 ;  /* 0x00000000003f7886 */ /* 0x000fe20000000000 */
[----:B------:R-:W-:Y:S01]  /*05f0*/  ISETP.LT.U32.AND P0, PT, R19, 0x2, !P2 ;  /* 0x000000021300780c */ /* 0x000fe20005701070 */
[----:B----4-:R-:W-:Y:S01]  /*0600*/  IMAD.MOV R7, RZ, RZ, -R10 ;  /* 0x000000ffff077224 */ /* 0x010fe200078e0a0a */
[----:B------:R-:W-:-:S02]  /*0610*/  ISETP.EQ.OR P1, PT, R3, RZ, !P1 ;  /* 0x000000ff0300720c */ /* 0x000fc40004f22670 */
[----:B------:R-:W-:Y:S01]  /*0620*/  ISETP.GE.U32.AND P5, PT, R8, 0x2, PT ;  /* 0x000000020800780c */ /* 0x000fe20003fa6070 */
[----:B-----5:R-:W-:Y:S01]  /*0630*/  IMAD R0, R9, R22, R4 ;  /* 0x0000001609007224 */ /* 0x020fe200078e0204 */
[----:B------:R-:W-:Y:S01]  /*0640*/  ISETP.EQ.AND P1, PT, R2, RZ, P1 ;  /* 0x000000ff0200720c */ /* 0x000fe20000f22270 */
[----:B---3--:R-:W-:Y:S01]  /*0650*/  IMAD R7, R12, R7, UR8 ;  /* 0x000000080c077e24 */ /* 0x008fe2000f8e0207 */
[----:B------:R-:W-:Y:S01]  /*0660*/  ISETP.NE.AND P2, PT, R2, RZ, PT ;  /* 0x000000ff0200720c */ /* 0x000fe20003f45270 */
[----:B------:R-:W0:Y:S02]  /*0670*/  FENCE.VIEW.ASYNC.S ;  /* 0x00000000000073c6 */ /* 0x000e240000000000 */
[----:B0-----:R0:W1:Y:S01]  /*0680*/  @!UP0 SYNCS.EXCH.64 URZ, [UR6+0x30], UR4 ;  /* 0x00003004063f85b2 */ /* 0x0010620008000100 */
[----:B------:R-:W-:Y:S02]  /*0690*/  ISETP.NE.AND P4, PT, R0, R19, PT ;  /* 0x000000130000720c */ /* 0x000fe40003f85270 */
[----:B------:R-:W-:-:S02]  /*06a0*/  SEL R18, RZ, 0x1, !P1 ;  /* 0x00000001ff127807 */ /* 0x000fc40004800000 */
[----:B------:R-:W-:Y:S02]  /*06b0*/  ISETP.EQ.OR P4, PT, R7, RZ, !P4 ;  /* 0x000000ff0700720c */ /* 0x000fe40006782670 */
[----:B------:R-:W-:Y:S02]  /*06c0*/  LOP3.LUT R0, R62, 0x7f, RZ, 0xc0, !PT ;  /* 0x0000007f3e007812 */ /* 0x000fe400078ec0ff */
[----:B------:R-:W-:Y:S02]  /*06d0*/  PLOP3.LUT P0, PT, P0, P4, PT, 0x80, 0x0 ;  /* 0x000000000000781c */ /* 0x000fe40000709070 */
[----:B------:R-:W-:Y:S02]  /*06e0*/  SEL R18, R18, 0x2, P5 ;  /* 0x0000000212127807 */ /* 0x000fe40002800000 */
[----:B------:R-:W-:Y:S01]  /*06f0*/  P2R R68, PR, RZ, 0x1 ;  /* 0x00000001ff447803 */ /* 0x000fe20000000000 */
[----:B------:R0:W2:Y:S01]  /*0700*/  @!UP1 SYNCS.EXCH.64 URZ, [UR6+0x38], UR4 ;  /* 0x00003804063f95b2 */ /* 0x0000a20008000100 */
[----:B------:R-:W-:Y:S01]  /*0710*/  NOP ;  /* 0x0000000000007918 */ /* 0x000fe20000000000 */
[----:B------:R-:W-:Y:S06]  /*0720*/  @!P3 BRA `(.L_x_3) ;  /* 0x000000000008b947 */ /* 0x000fec0003800000 */
[----:B-12---:R-:W-:Y:S01]  /*0730*/  UCGABAR_ARV ;  /* 0x00000000000079c7 */ /* 0x006fe20008000000 */
[----:B------:R-:W-:Y:S05]  /*0740*/  BRA `(.L_x_4) ;  /* 0x0000000000047947 */ /* 0x000fea0003800000 */
.L_x_3:
[----:B-12---:R-:W-:Y:S01]  /*0750*/  NOP ;  /* 0x0000000000007918 */ /* 0x006fe20000000000 */
.L_x_4:
[----:B------:R-:W1:Y:S01]  /*0760*/  LDC R2, c[0x0][0x65c] ;  /* 0x00019700ff027b82 */ /* 0x000e620000000800 */
[----:B------:R-:W-:Y:S02]  /*0770*/  IMAD.U32 R10, RZ, RZ, UR8 ;  /* 0x00000008ff0a7e24 */ /* 0x000fe4000f8e00ff */
[----:B------:R-:W-:Y:S01]  /*0780*/  IMAD.MOV.U32 R11, RZ, RZ, RZ ;  /* 0x000000ffff0b7224 */ /* 0x000fe200078e00ff */
[----:B-1----:R-:W-:-:S04]  /*0790*/  ISETP.NE.AND P1, PT, R2, 0x1, PT ;  /* 0x000000010200780c */ /* 0x002fc80003f25270 */
[----:B------:R-:W-:-:S09]  /*07a0*/  P2R R5, PR, RZ, 0x2 ;  /* 0x00000002ff057803 */ /* 0x000fd20000000000 */
[----:B------:R-:W1:Y:S01]  /*07b0*/  @P1 LDC R17, c[0x0][0x10] ;  /* 0x00000400ff111b82 */ /* 0x000e620000000800 */
[----:B------:R-:W-:Y:S02]  /*07c0*/  @P1 IMAD.MOV.U32 R5, RZ, RZ, RZ ;  /* 0x000000ffff051224 */ /* 0x000fe400078e00ff */
[----:B------:R-:W-:-:S05]  /*07d0*/  @P1 IMAD.MOV.U32 R15, RZ, RZ, RZ ;  /* 0x000000ffff0f1224 */ /* 0x000fca00078e00ff */
[----:B------:R-:W2:Y:S01]  /*07e0*/  @!P1 LDC R13, c[0x0][0xc] ;  /* 0x00000300ff0d9b82 */ /* 0x000ea20000000800 */
[----:B0-----:R-:W-:Y:S01]  /*07f0*/  ULDC UR4, c[0x0][0xc] ;  /* 0x0000030000047ab9 */ /* 0x001fe20000000800 */
[----:B------:R-:W-:Y:S01]  /*0800*/  ULDC UR5, c[0x0][0x10] ;  /* 0x0000040000057ab9 */ /* 0x000fe20000000800 */
[----:B------:R-:W-:Y:S01]  /*0810*/  ULDC UR6, c[0x0][0x14] ;  /* 0x0000050000067ab9 */ /* 0x000fe20000000800 */
[----:B------:R-:W-:-:S04]  /*0820*/  UIMAD.WIDE.U32 UR4, UR4, UR5, URZ ;  /* 0x00000005040472a5 */ /* 0x000fc8000f8e003f */
[----:B------:R-:W-:Y:S02]  /*0830*/  UIMAD.WIDE.U32 UR38, UR4, UR6, URZ ;  /* 0x00000006042672a5 */ /* 0x000fe4000f8e003f */
[----:B------:R-:W-:-:S04]  /*0840*/  UIMAD UR37, UR5, UR6, URZ ;  /* 0x00000006052572a4 */ /* 0x000fc8000f8e023f */
[----:B------:R-:W-:Y:S01]  /*0850*/  UIADD3 UR37, UR39, UR37, URZ ;  /* 0x0000002527257290 */ /* 0x000fe2000fffe03f */
[----:B-1----:R-:W-:-:S04]  /*0860*/  @P1 IMAD.WIDE.U32 R16, R17, UR8, R4 ;  /* 0x0000000811101c25 */ /* 0x002fc8000f8e0004 */
[----:B------:R-:W-:Y:S02]  /*0870*/  @P1 IMAD.IADD R17, R17, 0x1, R15 ;  /* 0x0000000111111824 */ /* 0x000fe400078e020f */
[----:B--2---:R-:W-:-:S04]  /*0880*/  @!P1 IMAD.WIDE.U32 R10, R4, R13, R10 ;  /* 0x0000000d040a9225 */ /* 0x004fc800078e000a */
[----:B------:R-:W-:Y:S02]  /*0890*/  @!P1 IMAD.MOV.U32 R16, RZ, RZ, R10 ;  /* 0x000000ffff109224 */ /* 0x000fe400078e000a */
[----:B------:R-:W-:Y:S01]  /*08a0*/  @!P1 IMAD.MOV.U32 R17, RZ, RZ, R11 ;  /* 0x000000ffff119224 */ /* 0x000fe200078e000b */
[----:B------:R-:W-:Y:S06]  /*08b0*/  @!P3 BRA `(.L_x_5) ;  /* 0x00000000000cb947 */ /* 0x000fec0003800000 */
[----:B------:R-:W-:Y:S01]  /*08c0*/  UCGABAR_WAIT ;  /* 0x0000000000007dc7 */ /* 0x000fe20008000000 */
[----:B------:R-:W-:Y:S01]  /*08d0*/  CCTL.IVALL ;  /* 0x00000000ff00798f */ /* 0x000fe20002000000 */
[----:B------:R-:W-:Y:S05]  /*08e0*/  BRA `(.L_x_6) ;  /* 0x0000000000047947 */ /* 0x000fea0003800000 */
.L_x_5:
[----:B------:R-:W-:Y:S06]  /*08f0*/  BAR.SYNC.DEFER_BLOCKING 0x0 ;  /* 0x0000000000007b1d */ /* 0x000fec0000010000 */
.L_x_6:
[----:B------:R-:W-:Y:S05]  /*0900*/  @!P2 BRA `(.L_x_7) ;  /* 0x000000480090a947 */ /* 0x000fea0003800000 */
[----:B------:R-:W-:-:S13]  /*0910*/  ISETP.GT.U32.AND P0, PT, R8, 0x1, PT ;  /* 0x000000010800780c */ /* 0x000fda0003f04070 */
[----:B------:R-:W-:Y:S05]  /*0920*/  @P0 EXIT ;  /* 0x000000000000094d */ /* 0x000fea0003800000 */
[----:B------:R-:W-:Y:S01]  /*0930*/  ULDC.64 UR4, c[0x0][0x650] ;  /* 0x0001940000047ab9 */ /* 0x000fe20000000a00 */
[----:B------:R-:W-:Y:S01]  /*0940*/  PRMT R3, RZ, 0x7610, R3 ;  /* 0x00007610ff037816 */ /* 0x000fe20000000003 */
[----:B------:R-:W-:Y:S01]  /*0950*/  IMAD.MOV.U32 R71, RZ, RZ, -0x1 ;  /* 0xffffffffff477424 */ /* 0x000fe200078e00ff */
[----:B------:R-:W-:Y:S01]  /*0960*/  ISETP.GE.U32.AND P0, PT, R16, UR4, PT ;  /* 0x0000000410007c0c */ /* 0x000fe2000bf06070 */
[----:B------:R-:W-:Y:S02]  /*0970*/  IMAD.MOV.U32 R70, RZ, RZ, -0x1 ;  /* 0xffffffffff467424 */ /* 0x000fe400078e00ff */
[----:B------:R-:W-:Y:S01]  /*0980*/  IMAD.MOV.U32 R67, RZ, RZ, -0x1 ;  /* 0xffffffffff437424 */ /* 0x000fe200078e00ff */
[----:B------:R-:W-:-:S13]  /*0990*/  ISETP.GE.U32.AND.EX P0, PT, R17, UR5, PT, P0 ;  /* 0x0000000511007c0c */ /* 0x000fda000bf06100 */
[----:B------:R-:W-:Y:S05]  /*09a0*/  @P0 BRA `(.L_x_8) ;  /* 0x0000000400280947 */ /* 0x000fea0003800000 */
[----:B------:R-:W0:Y:S01]  /*09b0*/  LDC.64 R24, c[0x0][0x628] ;  /* 0x00018a00ff187b82 */ /* 0x000e220000000a00 */
[----:B------:R-:W-:Y:S02]  /*09c0*/  IMAD.MOV.U32 R10, RZ, RZ, R16 ;  /* 0x000000ffff0a7224 */ /* 0x000fe400078e0010 */
[----:B------:R-:W-:-:S05]  /*09d0*/  IMAD.MOV.U32 R11, RZ, RZ, R17 ;  /* 0x000000ffff0b7224 */ /* 0x000fca00078e0011 */
[----:B------:R-:W1:Y:S08]  /*09e0*/  LDC R8, c[0x0][0x630] ;  /* 0x00018c00ff087b82 */ /* 0x000e700000000800 */
[----:B------:R-:W2:Y:S01]  /*09f0*/  LDC.64 R26, c[0x0][0x620] ;  /* 0x00018800ff1a7b82 */ /* 0x000ea20000000a00 */
[----:B0-----:R-:W-:-:S04]  /*0a00*/  ISETP.NE.U32.AND P0, PT, R24, RZ, PT ;  /* 0x000000ff1800720c */ /* 0x001fc80003f05070 */
[----:B------:R-:W-:-:S13]  /*0a10*/  ISETP.NE.AND.EX P0, PT, R25, RZ, PT, P0 ;  /* 0x000000ff1900720c */ /* 0x000fda0003f05300 */
[----:B-12---:R-:W-:Y:S05]  /*0a20*/  @!P0 BRA `(.L_x_9) ;  /* 0x0000000000288947 */ /* 0x006fea0003800000 */
[----:B------:R-:W0:Y:S02]  /*0a30*/  LDC R3, c[0x0][0x634] ;  /* 0x00018d00ff037b82 */ /* 0x000e240000000800 */
[----:B0-----:R-:W-:-:S05]  /*0a40*/  IADD3 R3, P0, R16, R3, RZ ;  /* 0x0000000310037210 */ /* 0x001fca0007f1e0ff */
[----:B------:R-:W-:-:S04]  /*0a50*/  IMAD.X R21, RZ, RZ, R17, P0 ;  /* 0x000000ffff157224 */ /* 0x000fc800000e0611 */
[----:B------:R-:W-:-:S04]  /*0a60*/  IMAD.WIDE.U32 R10, R21, R24, RZ ;  /* 0x00000018150a7225 */ /* 0x000fc800078e00ff */
[----:B------:R-:W-:-:S04]  /*0a70*/  IMAD.WIDE.U32 R12, P0, R3, R25, R10 ;  /* 0x00000019030c7225 */ /* 0x000fc8000780000a */
[----:B------:R-:W-:-:S04]  /*0a80*/  IMAD.WIDE.U32 R10, R3, R24, RZ ;  /* 0x00000018030a7225 */ /* 0x000fc800078e00ff */
[----:B------:R-:W-:Y:S01]  /*0a90*/  IMAD.X R15, RZ, RZ, RZ, P0 ;  /* 0x000000ffff0f7224 */ /* 0x000fe200000e06ff */
[----:B------:R-:W-:Y:S01]  /*0aa0*/  IADD3 RZ, P0, R11, R12, RZ ;  /* 0x0000000c0bff7210 */ /* 0x000fe20007f1e0ff */
[----:B------:R-:W-:-:S04]  /*0ab0*/  IMAD.MOV.U32 R14, RZ, RZ, R13 ;  /* 0x000000ffff0e7224 */ /* 0x000fc800078e000d */
[----:B------:R-:W-:-:S08]  /*0ac0*/  IMAD.WIDE.U32.X R10, R21, R25, R14, P0 ;  /* 0x00000019150a7225 */ /* 0x000fd000000e040e */
.L_x_9:
[----:B------:R-:W0:Y:S01]  /*0ad0*/  LDC.64 R30, c[0x0][0x640] ;  /* 0x00019000ff1e7b82 */ /* 0x000e220000000a00 */
[--C-:B------:R-:W-:Y:S01]  /*0ae0*/  SHF.R.U64 R67, R10, R8, R11.reuse ;  /* 0x000000080a437219 */ /* 0x100fe2000000120b */
[----:B------:R-:W-:Y:S01]  /*0af0*/  IMAD R22, R9, R22, R4 ;  /* 0x0000001609167224 */ /* 0x000fe200078e0204 */
[----:B------:R-:W-:Y:S01]  /*0b00*/  SHF.R.U32.HI R3, RZ, R8, R11 ;  /* 0x00000008ff037219 */ /* 0x000fe2000001160b */
[----:B------:R-:W-:Y:S01]  /*0b10*/  IMAD.MOV.U32 R23, RZ, RZ, 0x1 ;  /* 0x00000001ff177424 */ /* 0x000fe200078e00ff */
[----:B------:R-:W-:-:S03]  /*0b20*/  IADD3 R5, P0, RZ, -R67, RZ ;  /* 0x80000043ff057210 */ /* 0x000fc60007f1e0ff */
[----:B------:R-:W1:Y:S02]  /*0b30*/  LDC R12, c[0x0][0x618] ;  /* 0x00018600ff0c7b82 */ /* 0x000e640000000800 */
[----:B------:R-:W-:Y:S02]  /*0b40*/  IMAD.X R3, RZ, RZ, ~R3, P0 ;  /* 0x000000ffff037224 */ /* 0x000fe400000e0e03 */
[----:B------:R-:W-:-:S04]  /*0b50*/  IMAD.WIDE.U32 R10, R5, R26, R16 ;  /* 0x0000001a050a7225 */ /* 0x000fc800078e0010 */
[----:B------:R-:W2:Y:S01]  /*0b60*/  LDC R20, c[0x0][0x608] ;  /* 0x00018200ff147b82 */ /* 0x000ea20000000800 */
[----:B------:R-:W-:Y:S02]  /*0b70*/  IMAD R8, R3, R26, RZ ;  /* 0x0000001a03087224 */ /* 0x000fe400078e02ff */
[----:B------:R-:W-:Y:S02]  /*0b80*/  IMAD.MOV.U32 R3, RZ, RZ, -0x1 ;  /* 0xffffffffff037424 */ /* 0x000fe400078e00ff */
[----:B------:R-:W-:-:S03]  /*0b90*/  IMAD R5, R5, R27, R8 ;  /* 0x0000001b05057224 */ /* 0x000fc600078e0208 */
[----:B------:R-:W3:Y:S01]  /*0ba0*/  LDC R28, c[0x0][0x658] ;  /* 0x00019600ff1c7b82 */ /* 0x000ee20000000800 */
[----:B------:R-:W-:Y:S01]  /*0bb0*/  IMAD.IADD R5, R11, 0x1, R5 ;  /* 0x000000010b057824 */ /* 0x000fe200078e0205 */
[----:B0-----:R-:W-:-:S04]  /*0bc0*/  ISETP.NE.U32.AND P0, PT, R30, RZ, PT ;  /* 0x000000ff1e00720c */ /* 0x001fc80003f05070 */
[----:B------:R-:W-:Y:S02]  /*0bd0*/  ISETP.NE.AND.EX P0, PT, R31, RZ, PT, P0 ;  /* 0x000000ff1f00720c */ /* 0x000fe40003f05300 */
[----:B------:R-:W0:Y:S01]  /*0be0*/  LDC R24, c[0x0][0x600] ;  /* 0x00018000ff187b82 */ /* 0x000e220000000800 */
[-CC-:B-1----:R-:W-:Y:S02]  /*0bf0*/  SHF.R.U64 R14, R10, R12.reuse, R5.reuse ;  /* 0x0000000c0a0e7219 */ /* 0x182fe40000001205 */
[----:B------:R-:W-:-:S05]  /*0c00*/  SHF.R.U32.HI R5, RZ, R12, R5 ;  /* 0x0000000cff057219 */ /* 0x000fca0000011605 */
[----:B------:R-:W1:Y:S01]  /*0c10*/  LDC R15, c[0x0][0x648] ;  /* 0x00019200ff0f7b82 */ /* 0x000e620000000800 */
[-CC-:B--2---:R-:W-:Y:S02]  /*0c20*/  SHF.R.U64 R27, R14, R20.reuse, R5.reuse ;  /* 0x000000140e1b7219 */ /* 0x184fe40000001205 */
[----:B------:R-:W-:-:S05]  /*0c30*/  SHF.R.U32.HI R5, RZ, R20, R5 ;  /* 0x00000014ff057219 */ /* 0x000fca0000011605 */
[----:B------:R-:W2:Y:S01]  /*0c40*/  LDC R21, c[0x0][0x638] ;  /* 0x00018e00ff157b82 */ /* 0x000ea20000000800 */
[-CC-:B---3--:R-:W-:Y:S02]  /*0c50*/  SHF.R.U64 R20, R27, R28.reuse, R5.reuse ;  /* 0x0000001c1b147219 */ /* 0x188fe40000001205 */
[-C--:B------:R-:W-:Y:S02]  /*0c60*/  SHF.L.U32 R3, R3, R28.reuse, RZ ;  /* 0x0000001c03037219 */ /* 0x080fe400000006ff */
[----:B------:R-:W-:Y:S01]  /*0c70*/  SHF.R.U32.HI R5, RZ, R28, R5 ;  /* 0x0000001cff057219 */ /* 0x000fe20000011605 */
[----:B------:R-:W-:Y:S01]  /*0c80*/  IMAD.MOV.U32 R4, RZ, RZ, R20 ;  /* 0x000000ffff047224 */ /* 0x000fe200078e0014 */
[----:B------:R-:W-:Y:S01]  /*0c90*/  LOP3.LUT R12, RZ, R3, RZ, 0x33, !PT ;  /* 0x00000003ff0c7212 */ /* 0x000fe200078e33ff */
[----:B------:R-:W3:Y:S01]  /*0ca0*/  LDC R25, c[0x0][0x610] ;  /* 0x00018400ff197b82 */ /* 0x000ee20000000800 */
[----:B------:R-:W-:Y:S05]  /*0cb0*/  @!P0 BRA `(.L_x_10) ;  /* 0x0000000000288947 */ /* 0x000fea0003800000 */
[----:B------:R-:W4:Y:S02]  /*0cc0*/  LDC R3, c[0x0][0x64c] ;  /* 0x00019300ff037b82 */ /* 0x000f240000000800 */
[----:B----4-:R-:W-:-:S05]  /*0cd0*/  IADD3 R3, P0, R20, R3, RZ ;  /* 0x0000000314037210 */ /* 0x010fca0007f1e0ff */
        /* <DEDUP_REMOVED lines=8> */
.L_x_10:
[----:B-1----:R-:W-:Y:S01]  /*0d60*/  SHF.R.U64 R4, R4, R15, R5 ;  /* 0x0000000f04047219 */ /* 0x002fe20000001205 */
[----:B0-----:R-:W-:Y:S01]  /*0d70*/  VIADD R5, R24, 0xffffffff ;  /* 0xffffffff18057836 */ /* 0x001fe20000000000 */
[----:B------:R-:W-:Y:S02]  /*0d80*/  SHF.L.U32 R3, R23, R28, RZ ;  /* 0x0000001c17037219 */ /* 0x000fe400000006ff */
[----:B------:R-:W-:Y:S01]  /*0d90*/  LOP3.LUT R12, R27, R12, RZ, 0xc0, !PT ;  /* 0x0000000c1b0c7212 */ /* 0x000fe200078ec0ff */
[----:B------:R-:W-:Y:S01]  /*0da0*/  IMAD.MOV R8, RZ, RZ, -R4 ;  /* 0x000000ffff087224 */ /* 0x000fe200078e0a04 */
[----:B------:R-:W-:-:S03]  /*0db0*/  SEL R7, R7, R22, !P1 ;  /* 0x0000001607077207 */ /* 0x000fc60004800000 */
[----:B------:R-:W-:Y:S01]  /*0dc0*/  IMAD R12, R3, R4, R12 ;  /* 0x00000004030c7224 */ /* 0x000fe200078e020c */
[----:B------:R-:W-:Y:S01]  /*0dd0*/  LOP3.LUT R4, R14, R5, RZ, 0xc0, !PT ;  /* 0x000000050e047212 */ /* 0x000fe200078ec0ff */
[----:B--2---:R-:W-:Y:S02]  /*0de0*/  IMAD R3, R8, R21, R20 ;  /* 0x0000001508037224 */ /* 0x004fe400078e0214 */
[----:B---3--:R-:W-:Y:S02]  /*0df0*/  IMAD R7, R12, R25, R7 ;  /* 0x000000190c077224 */ /* 0x008fe400078e0207 */
[----:B------:R-:W-:Y:S02]  /*0e00*/  IMAD.MOV.U32 R5, RZ, RZ, 0x1 ;  /* 0x00000001ff057424 */ /* 0x000fe400078e00ff */
[----:B------:R-:W-:-:S03]  /*0e10*/  IMAD R4, R3, R24, R4 ;  /* 0x0000001803047224 */ /* 0x000fc600078e0204 */
[----:B------:R-:W-:Y:S02]  /*0e20*/  PRMT R3, R5, 0x7610, R3 ;  /* 0x0000761005037816 */ /* 0x000fe40000000003 */
[----:B------:R-:W-:Y:S02]  /*0e30*/  SEL R70, R4, R7, !P1 ;  /* 0x0000000704467207 */ /* 0x000fe40004800000 */
[----:B------:R-:W-:-:S07]  /*0e40*/  SEL R71, R7, R4, !P1 ;  /* 0x0000000407477207 */ /* 0x000fce0004800000 */
.L_x_8:
[----:B------:R-:W-:-:S08]  /*0e50*/  NOP ;  /* 0x0000000000007918 */ /* 0x000fd00000000000 */
[----:B------:R-:W0:Y:S02]  /*0e60*/  USETMAXREG.TRY_ALLOC.CTAPOOL UP0, 0xe8 ;  /* 0x000000e8000079c8 */ /* 0x000e240008000600 */
[----:B0-----:R-:W-:-:S13]  /*0e70*/  PLOP3.LUT P0, PT, PT, PT, UP0, 0x80, 0x0 ;  /* 0x000000000000781c */ /* 0x001fda0003f0f008 */
[----:B------:R-:W-:Y:S05]  /*0e80*/  @!P0 BRA `(.L_x_8) ;  /* 0xfffffffc00f08947 */ /* 0x000fea000383ffff */
[----:B------:R-:W-:Y:S01]  /*0e90*/  ULDC.64 UR4, c[0x0][0x598] ;  /* 0x0001660000047ab9 */ /* 0x000fe20000000a00 */
[----:B------:R-:W-:Y:S01]  /*0ea0*/  ULDC.64 UR40, c[0x0][0x208] ;  /* 0x0000820000287ab9 */ /* 0x000fe20000000a00 */
[----:B------:R-:W-:-:S04]  /*0eb0*/  ISETP.NE.U32.AND P0, PT, RZ, UR4, PT ;  /* 0x00000004ff007c0c */ /* 0x000fc8000bf05070 */
[----:B------:R-:W-:-:S13]  /*0ec0*/  ISETP.NE.AND.EX P0, PT, RZ, UR5, PT, P0 ;  /* 0x00000005ff007c0c */ /* 0x000fda000bf05300 */
[----:B------:R-:W-:Y:S05]  /*0ed0*/  @!P0 BRA `(.L_x_11) ;  /* 0x00000000001c8947 */ /* 0x000fea0003800000 */
[----:B------:R-:W0:Y:S02]  /*0ee0*/  LDC.64 R4, c[0x0][0x598] ;  /* 0x00016600ff047b82 */ /* 0x000e240000000a00 */
[----:B0-----:R-:W2:Y:S02]  /*0ef0*/  LDG.E.64 R4, desc[UR40][R4.64] ;  /* 0x0000002804047981 */ /* 0x001ea4000c1e1b00 */
[----:B--2---:R-:W-:-:S04]  /*0f00*/  ISETP.NE.U32.AND P0, PT, R4, RZ, PT ;  /* 0x000000ff0400720c */ /* 0x004fc80003f05070 */
[----:B------:R-:W-:-:S13]  /*0f10*/  ISETP.NE.AND.EX P0, PT, R5, RZ, PT, P0 ;  /* 0x000000ff0500720c */ /* 0x000fda0003f05300 */
[----:B------:R-:W-:Y:S05]  /*0f20*/  @!P0 BRA `(.L_x_11) ;  /* 0x0000000000088947 */ /* 0x000fea0003800000 */
[----:B------:R0:W5:Y:S01]  /*0f30*/  LD.E R56, desc[UR40][R4.64] ;  /* 0x0000002804387980 */ /* 0x000162000c101900 */
[----:B------:R-:W-:Y:S05]  /*0f40*/  BRA `(.L_x_12) ;  /* 0x0000000000247947 */ /* 0x000fea0003800000 */
.L_x_11:
[----:B------:R-:W-:Y:S02]  /*0f50*/  ULDC.64 UR4, c[0x0][0x588] ;  /* 0x0001620000047ab9 */ /* 0x000fe40000000a00 */
[----:B------:R-:W-:-:S04]  /*0f60*/  ISETP.NE.U32.AND P0, PT, RZ, UR4, PT ;  /* 0x00000004ff007c0c */ /* 0x000fc8000bf05070 */
[----:B------:R-:W-:-:S13]  /*0f70*/  ISETP.NE.AND.EX P0, PT, RZ, UR5, PT, P0 ;  /* 0x00000005ff007c0c */ /* 0x000fda000bf05300 */
[----:B------:R-:W-:Y:S05]  /*0f80*/  @!P0 BRA `(.L_x_13) ;  /* 0x00000000000c8947 */ /* 0x000fea0003800000 */
[----:B------:R-:W0:Y:S02]  /*0f90*/  LDC.64 R56, c[0x0][0x588] ;  /* 0x00016200ff387b82 */ /* 0x000e240000000a00 */
[----:B0-----:R1:W5:Y:S01]  /*0fa0*/  LDG.E R56, desc[UR40][R56.64] ;  /* 0x0000002838387981 */ /* 0x001362000c1e1900 */
[----:B------:R-:W-:Y:S05]  /*0fb0*/  BRA `(.L_x_12) ;  /* 0x0000000000087947 */ /* 0x000fea0003800000 */
.L_x_13:
[----:B------:R-:W-:Y:S02]  /*0fc0*/  ULDC UR4, c[0x0][0x580] ;  /* 0x0001600000047ab9 */ /* 0x000fe40000000800 */
[----:B------:R-:W-:-:S07]  /*0fd0*/  IMAD.U32 R56, RZ, RZ, UR4 ;  /* 0x00000004ff387e24 */ /* 0x000fce000f8e00ff */
.L_x_12:
[----:B------:R-:W-:Y:S02]  /*0fe0*/  ULDC.64 UR4, c[0x0][0x5a0] ;  /* 0x0001680000047ab9 */ /* 0x000fe40000000a00 */
[----:B------:R-:W-:-:S04]  /*0ff0*/  ISETP.NE.U32.AND P0, PT, RZ, UR4, PT ;  /* 0x00000004ff007c0c */ /* 0x000fc8000bf05070 */
[----:B------:R-:W-:-:S13]  /*1000*/  ISETP.NE.AND.EX P0, PT, RZ, UR5, PT, P0 ;  /* 0x00000005ff007c0c */ /* 0x000fda000bf05300 */
[----:B------:R-:W-:Y:S05]  /*1010*/  @!P0 BRA `(.L_x_14) ;  /* 0x00000000001c8947 */ /* 0x000fea0003800000 */
[----:B0-----:R-:W0:Y:S02]  /*1020*/  LDC.64 R4, c[0x0][0x5a0] ;  /* 0x00016800ff047b82 */ /* 0x001e240000000a00 */
[----:B0-----:R-:W2:Y:S02]  /*1030*/  LDG.E.64 R4, desc[UR40][R4.64] ;  /* 0x0000002804047981 */ /* 0x001ea4000c1e1b00 */
[----:B--2---:R-:W-:-:S04]  /*1040*/  ISETP.NE.U32.AND P0, PT, R4, RZ, PT ;  /* 0x000000ff0400720c */ /* 0x004fc80003f05070 */
[----:B------:R-:W-:-:S13]  /*1050*/  ISETP.NE.AND.EX P0, PT, R5, RZ, PT, P0 ;  /* 0x000000ff0500720c */ /* 0x000fda0003f05300 */
[----:B------:R-:W-:Y:S05]  /*1060*/  @!P0 BRA `(.L_x_14) ;  /* 0x0000000000088947 */ /* 0x000fea0003800000 */
[----:B-1----:R0:W5:Y:S01]  /*1070*/  LD.E R57, desc[UR40][R4.64] ;  /* 0x0000002804397980 */ /* 0x002162000c101900 */
[----:B------:R-:W-:Y:S05]  /*1080*/  BRA `(.L_x_15) ;  /* 0x0000000000247947 */ /* 0x000fea0003800000 */
.L_x_14:
[----:B------:R-:W-:Y:S02]  /*1090*/  ULDC.64 UR4, c[0x0][0x590] ;  /* 0x0001640000047ab9 */ /* 0x000fe40000000a00 */
[----:B------:R-:W-:-:S04]  /*10a0*/  ISETP.NE.U32.AND P0, PT, RZ, UR4, PT ;  /* 0x00000004ff007c0c */ /* 0x000fc8000bf05070 */
[----:B------:R-:W-:-:S13]  /*10b0*/  ISETP.NE.AND.EX P0, PT, RZ, UR5, PT, P0 ;  /* 0x00000005ff007c0c */ /* 0x000fda000bf05300 */
[----:B------:R-:W-:Y:S05]  /*10c0*/  @!P0 BRA `(.L_x_16) ;  /* 0x00000000000c8947 */ /* 0x000fea0003800000 */
[----:B0-----:R-:W1:Y:S02]  /*10d0*/  LDC.64 R4, c[0x0][0x590] ;  /* 0x00016400ff047b82 */ /* 0x001e640000000a00 */
[----:B-1----:R1:W5:Y:S01]  /*10e0*/  LDG.E R57, desc[UR40][R4.64] ;  /* 0x0000002804397981 */ /* 0x002362000c1e1900 */
[----:B------:R-:W-:Y:S05]  /*10f0*/  BRA `(.L_x_15) ;  /* 0x0000000000087947 */ /* 0x000fea0003800000 */
.L_x_16:
[----:B------:R-:W-:Y:S02]  /*1100*/  ULDC UR4, c[0x0][0x584] ;  /* 0x0001610000047ab9 */ /* 0x000fe40000000800 */
[----:B-1----:R-:W-:-:S07]  /*1110*/  IMAD.U32 R57, RZ, RZ, UR4 ;  /* 0x00000004ff397e24 */ /* 0x002fce000f8e00ff */
.L_x_15:
[----:B------:R-:W-:-:S13]  /*1120*/  LOP3.LUT P0, RZ, R3, 0xff, RZ, 0xc0, !PT ;  /* 0x000000ff03ff7812 */ /* 0x000fda000780c0ff */
[----:B------:R-:W-:Y:S05]  /*1130*/  @!P0 EXIT ;  /* 0x000000000000894d */ /* 0x000fea0003800000 */
[----:B------:R-:W2:Y:S01]  /*1140*/  LDC R60, c[0x0][0x658] ;  /* 0x00019600ff3c7b82 */ /* 0x000ea20000000800 */
[----:B------:R-:W-:Y:S01]  /*1150*/  ULDC.64 UR6, c[0x0][0x288] ;  /* 0x0000a20000067ab9 */ /* 0x000fe20000000a00 */
[----:B------:R-:W-:Y:S01]  /*1160*/  LOP3.LUT R6, R6, 0x1, RZ, 0xc0, !PT ;  /* 0x0000000106067812 */ /* 0x000fe200078ec0ff */
[----:B------:R-:W-:Y:S01]  /*1170*/  UIADD3 UR4, UR7, 0x7f, URZ ;  /* 0x0000007f07047890 */ /* 0x000fe2000fffe03f */
[----:B------:R-:W-:Y:S01]  /*1180*/  SHF.R.U32.HI R3, RZ, 0x2, R62 ;  /* 0x00000002ff037819 */ /* 0x000fe2000001163e */
[----:B01----:R-:W-:Y:S01]  /*1190*/  IMAD.MOV.U32 R5, RZ, RZ, -0x1 ;  /* 0xffffffffff057424 */ /* 0x003fe200078e00ff */
[----:B------:R-:W-:Y:S01]  /*11a0*/  SHF.R.U32.HI R0, RZ, 0x1, R0 ;  /* 0x00000001ff007819 */ /* 0x000fe20000011600 */
[----:B------:R-:W-:Y:S01]  /*11b0*/  USHF.R.S32.HI UR5, URZ, 0x1f, UR4 ;  /* 0x0000001f3f057899 */ /* 0x000fe20008011404 */
[----:B------:R-:W0:Y:S01]  /*11c0*/  LDC.64 R58, c[0x0][0x5c8] ;  /* 0x00017200ff3a7b82 */ /* 0x000e220000000a00 */
[----:B------:R-:W-:Y:S01]  /*11d0*/  IMAD.SHL.U32 R22, R6, 0x40, RZ ;  /* 0x0000004006167824 */ /* 0x000fe200078e00ff */
[----:B------:R-:W-:Y:S01]  /*11e0*/  LOP3.LUT R3, R3, 0x7, RZ, 0xc0, !PT ;  /* 0x0000000703037812 */ /* 0x000fe200078ec0ff */
[----:B------:R-:W-:Y:S01]  /*11f0*/  ULEA.HI UR5, UR5, UR4, URZ, 0x7 ;  /* 0x0000000405057291 */ /* 0x000fe2000f8f383f */
[----:B------:R-:W-:Y:S01]  /*1200*/  LOP3.LUT R0, R0, 0x30, RZ, 0xc0, !PT ;  /* 0x0000003000007812 */ /* 0x000fe200078ec0ff */
[----:B------:R-:W-:Y:S01]  /*1210*/  IMAD.MOV.U32 R7, RZ, RZ, 0x1 ;  /* 0x00000001ff077424 */ /* 0x000fe200078e00ff */
[--C-:B------:R-:W-:Y:S01]  /*1220*/  LOP3.LUT R22, R22, 0x40, R3.reuse, 0xe2, !PT ;  /* 0x0000004016167812 */ /* 0x100fe200078ee203 */
[----:B------:R-:W-:Y:S01]  /*1230*/  USHF.R.S32.HI UR43, URZ, 0x7, UR5 ;  /* 0x000000073f2b7899 */ /* 0x000fe20008011405 */
[----:B------:R-:W1:Y:S01]  /*1240*/  LDC R64, c[0x0][0x600] ;  /* 0x00018000ff407b82 */ /* 0x000e620000000800 */
[----:B------:R-:W-:Y:S01]  /*1250*/  IADD3 R3, RZ, -R0, -R3 ;  /* 0x80000000ff037210 */ /* 0x000fe20007ffe803 */
[----:B------:R-:W-:Y:S01]  /*1260*/  IMAD.U32 R4, RZ, RZ, UR6 ;  /* 0x00000006ff047e24 */ /* 0x000fe2000f8e00ff */
[C---:B------:R-:W-:Y:S01]  /*1270*/  LOP3.LUT R61, R62.reuse, 0x3, RZ, 0xc0, !PT ;  /* 0x000000033e3d7812 */ /* 0x040fe200078ec0ff */
[----:B------:R-:W-:Y:S01]  /*1280*/  UISETP.LT.AND UP0, UPT, UR43, 0x1, UPT ;  /* 0x000000012b00788c */ /* 0x000fe2000bf01270 */
[----:B------:R-:W-:Y:S01]  /*1290*/  LOP3.LUT R63, R62, 0x80, RZ, 0xc0, !PT ;  /* 0x000000803e3f7812 */ /* 0x000fe200078ec0ff */
[----:B------:R-:W-:Y:S01]  /*12a0*/  IMAD R3, R6, -0x40, R3 ;  /* 0xffffffc006037824 */ /* 0x000fe200078e0203 */
[----:B------:R-:W-:Y:S01]  /*12b0*/  ULDC UR4, c[0x0][0x284] ;  /* 0x0000a10000047ab9 */ /* 0x000fe20000000800 */
[----:B--2---:R-:W-:Y:S01]  /*12c0*/  SHF.L.U32 R5, R5, R60, RZ ;  /* 0x0000003c05057219 */ /* 0x004fe200000006ff */
[----:B------:R-:W-:Y:S01]  /*12d0*/  USEL UR44, UR43, 0x1, UP0 ;  /* 0x000000012b2c7887 */ /* 0x000fe20008000000 */
[----:B------:R-:W-:Y:S01]  /*12e0*/  IMAD R61, R61, -0x2, R4 ;  /* 0xfffffffe3d3d7824 */ /* 0x000fe200078e0204 */
[----:B------:R-:W-:Y:S01]  /*12f0*/  LOP3.LUT R22, R22, R0, RZ, 0xfc, !PT ;  /* 0x0000000016167212 */ /* 0x000fe200078efcff */
[----:B------:R-:W-:Y:S01]  /*1300*/  IMAD.SHL.U32 R62, R62, 0x2, RZ ;  /* 0x000000023e3e7824 */ /* 0x000fe200078e00ff */
[----:B------:R-:W-:Y:S01]  /*1310*/  SHF.L.U32 R60, R7, R60, RZ ;  /* 0x0000003c073c7219 */ /* 0x000fe200000006ff */
[----:B------:R-:W-:Y:S01]  /*1320*/  VIADD R66, R3, UR4 ;  /* 0x0000000403427c36 */ /* 0x000fe20008000000 */
[----:B------:R-:W-:Y:S01]  /*1330*/  LOP3.LUT R69, R18, 0x1, RZ, 0xfc, !PT ;  /* 0x0000000112457812 */ /* 0x000fe200078efcff */
[----:B------:R-:W-:Y:S01]  /*1340*/  IMAD.MOV.U32 R23, RZ, RZ, RZ ;  /* 0x000000ffff177224 */ /* 0x000fe200078e00ff */
[C---:B0-----:R-:W-:Y:S01]  /*1350*/  SHF.L.U64.HI R59, R58.reuse, 0x3, R59 ;  /* 0x000000033a3b7819 */ /* 0x041fe2000001023b */
[----:B------:R-:W-:Y:S01]  /*1360*/  IMAD.SHL.U32 R58, R58, 0x8, RZ ;  /* 0x000000083a3a7824 */ /* 0x000fe200078e00ff */
[----:B------:R-:W-:Y:S01]  /*1370*/  SHF.R.U32.HI R63, RZ, 0x7, R63 ;  /* 0x00000007ff3f7819 */ /* 0x000fe2000001163f */
[----:B------:R-:W-:Y:S01]  /*1380*/  UIADD3 UR44, UR43, -UR44, URZ ;  /* 0x8000002c2b2c7290 */ /* 0x000fe2000fffe03f */
[----:B------:R-:W-:Y:S01]  /*1390*/  LOP3.LUT R65, RZ, R5, RZ, 0x33, !PT ;  /* 0x00000005ff417212 */ /* 0x000fe200078e33ff */
[----:B------:R-:W-:Y:S01]  /*13a0*/  UMOV UR36, URZ ;  /* 0x0000003f00247c82 */ /* 0x000fe20008000000 */
[----:B------:R-:W-:Y:S01]  /*13b0*/  UMOV UR42, URZ ;  /* 0x0000003f002a7c82 */ /* 0x000fe20008000000 */
[----:B-1----:R-:W-:-:S08]  /*13c0*/  VIADD R64, R64, 0xffffffff ;  /* 0xffffffff40407836 */ /* 0x002fd00000000000 */
.L_x_98:
[----:B0-----:R-:W0:Y:S01]  /*13d0*/  SHFL.IDX PT, R0, R63, RZ, 0x1f ;  /* 0x00001fff3f007589 */ /* 0x001e2200000e0000 */
[----:B-1----:R-:W1:Y:S01]  /*13e0*/  S2UR UR7, SR_CgaCtaId ;  /* 0x00000000000779c3 */ /* 0x002e620000008800 */
[----:B------:R-:W-:Y:S01]  /*13f0*/  UMOV UR6, 0x400 ;  /* 0x0000040000067882 */ /* 0x000fe20000000000 */
[----:B0-----:R-:W-:Y:S01]  /*1400*/  R2UR UR4, R0 ;  /* 0x00000000000472ca */ /* 0x001fe200000e0000 */
[----:B-1----:R-:W-:-:S12]  /*1410*/  ULEA UR6, UR7, UR6, 0x18 ;  /* 0x0000000607067291 */ /* 0x002fd8000f8ec03f */
[----:B------:R-:W-:-:S04]  /*1420*/  ULEA.HI UR5, UR4, UR4, URZ, 0x1 ;  /* 0x0000000404057291 */ /* 0x000fc8000f8f083f */
[----:B------:R-:W-:-:S04]  /*1430*/  ULOP3.LUT UR5, UR5, 0x7fffe, URZ, 0xc0, !UPT ;  /* 0x0007fffe05057892 */ /* 0x000fc8000f8ec03f */
[----:B------:R-:W-:-:S03]  /*1440*/  UIADD3 UR5, UR4, -UR5, URZ ;  /* 0x8000000504057290 */ /* 0x000fc6000fffe03f */
[----:B------:R-:W-:Y:S01]  /*1450*/  ULDC UR4, c[0x0][0x28c] ;  /* 0x0000a30000047ab9 */ /* 0x000fe20000000800 */
[----:B------:R-:W-:Y:S01]  /*1460*/  ULEA UR5, UR5, UR6, 0xd ;  /* 0x0000000605057291 */ /* 0x000fe2000f8e683f */
[----:B------:R-:W-:-:S03]  /*1470*/  ISETP.LT.AND P0, PT, RZ, UR4, PT ;  /* 0x00000004ff007c0c */ /* 0x000fc6000bf01270 */
[----:B------:R-:W-:-:S04]  /*1480*/  UIADD3 UR5, UR5, 0x100, URZ ;  /* 0x0000010005057890 */ /* 0x000fc8000fffe03f */
[----:B------:R-:W-:-:S04]  /*1490*/  USHF.R.U32.HI UR5, URZ, 0x4, UR5 ;  /* 0x000000043f057899 */ /* 0x000fc80008011605 */
[----:B------:R-:W-:-:S04]  /*14a0*/  ULOP3.LUT UR5, UR5, 0x3fff, URZ, 0xc0, !UPT ;  /* 0x00003fff05057892 */ /* 0x000fc8000f8ec03f */
[----:B------:R-:W-:Y:S01]  /*14b0*/  ULOP3.LUT UR45, UR5, 0x10000, URZ, 0xfc, !UPT ;  /* 0x00010000052d7892 */ /* 0x000fe2000f8efc3f */
[----:B---345:R-:W-:Y:S11]  /*14c0*/  @P0 BRA `(.L_x_17) ;  /* 0x0000000000400947 */ /* 0x038ff60003800000 */
[----:B------:R-:W-:Y:S01]  /*14d0*/  MOV R0, 0x0 ;  /* 0x0000000000007802 */ /* 0x000fe20000000f00 */
[----:B------:R-:W-:Y:S01]  /*14e0*/  ULDC.64 UR4, c[0x4][0x68] ;  /* 0x01001a0000047ab9 */ /* 0x000fe20000000a00 */
[----:B------:R-:W-:Y:S01]  /*14f0*/  ULDC.64 UR6, c[0x4][0x8] ;  /* 0x0100020000067ab9 */ /* 0x000fe20000000a00 */
[----:B------:R-:W-:Y:S01]  /*1500*/  IMAD.U32 R4, RZ, RZ, UR4 ;  /* 0x00000004ff047e24 */ /* 0x000fe2000f8e00ff */
[----:B------:R0:W1:Y:S01]  /*1510*/  LDC.64 R14, c[0x4][R0] ;  /* 0x01000000000e7b82 */ /* 0x0000620000000a00 */
[----:B------:R-:W-:Y:S01]  /*1520*/  IMAD.U32 R5, RZ, RZ, UR5 ;  /* 0x00000005ff057e24 */ /* 0x000fe2000f8e00ff */
[----:B------:R-:W-:Y:S01]  /*1530*/  ULDC.64 UR4, c[0x4][0x70] ;  /* 0x01001c0000047ab9 */ /* 0x000fe20000000a00 */
[----:B------:R-:W-:Y:S02]  /*1540*/  IMAD.U32 R10, RZ, RZ, UR6 ;  /* 0x00000006ff0a7e24 */ /* 0x000fe4000f8e00ff */
[----:B------:R-:W-:Y:S02]  /*1550*/  IMAD.U32 R6, RZ, RZ, UR4 ;  /* 0x00000004ff067e24 */ /* 0x000fe4000f8e00ff */
[----:B------:R-:W-:-:S02]  /*1560*/  IMAD.U32 R7, RZ, RZ, UR5 ;  /* 0x00000005ff077e24 */ /* 0x000fc4000f8e00ff */
[----:B------:R-:W-:Y:S02]  /*1570*/  IMAD.U32 R11, RZ, RZ, UR7 ;  /* 0x00000007ff0b7e24 */ /* 0x000fe4000f8e00ff */
[----:B------:R-:W-:Y:S02]  /*1580*/  IMAD.MOV.U32 R8, RZ, RZ, 0x1e1 ;  /* 0x000001e1ff087424 */ /* 0x000fe400078e00ff */
[----:B------:R-:W-:Y:S02]  /*1590*/  IMAD.MOV.U32 R12, RZ, RZ, 0x1 ;  /* 0x00000001ff0c7424 */ /* 0x000fe400078e00ff */
[----:B0-----:R-:W-:-:S07]  /*15a0*/  IMAD.MOV.U32 R13, RZ, RZ, RZ ;  /* 0x000000ffff0d7224 */ /* 0x001fce00078e00ff */
[----:B------:R-:W-:-:S07]  /*15b0*/  LEPC R20, `(.L_x_17) ;  /* 0x000000001014794e */ /* 0x000fce0000000000 */
[----:B-1---5:R-:W-:Y:S05]  /*15c0*/  CALL.ABS.NOINC R14 ;  /* 0x000000000e007343 */ /* 0x022fea0003c00000 */
.L_x_17:
[----:B------:R-:W-:-:S13]  /*15d0*/  ISETP.NE.AND P0, PT, R69, 0x3, PT ;  /* 0x000000034500780c */ /* 0x000fda0003f05270 */
[----:B------:R-:W-:Y:S05]  /*15e0*/  @!P0 BRA `(.L_x_18) ;  /* 0x0000000000048947 */ /* 0x000fea0003800000 */
[----:B------:R-:W-:Y:S01]  /*15f0*/  BPT.TRAP 0x1 ;  /* 0x000000040000795c */ /* 0x000fe20000300000 */
.L_x_18:
[----:B------:R-:W0:Y:S01]  /*1600*/  S2UR UR5, SR_CgaCtaId ;  /* 0x00000000000579c3 */ /* 0x000e220000008800 */
[----:B------:R-:W-:Y:S01]  /*1610*/  UMOV UR4, 0x400 ;  /* 0x0000040000047882 */ /* 0x000fe20000000000 */
[----:B------:R-:W-:Y:S02]  /*1620*/  IMAD.U32 R0, RZ, RZ, UR36 ;  /* 0x00000024ff007e24 */ /* 0x000fe4000f8e00ff */
[----:B------:R-:W-:-:S03]  /*1630*/  IMAD.U32 R3, RZ, RZ, UR42 ;  /* 0x0000002aff037e24 */ /* 0x000fc6000f8e00ff */
[----:B------:R-:W-:Y:S01]  /*1640*/  SHF.L.U32 R0, R0, 0x1f, RZ ;  /* 0x0000001f00007819 */ /* 0x000fe200000006ff */
[----:B0-----:R-:W-:-:S06]  /*1650*/  ULEA UR4, UR5, UR4, 0x18 ;  /* 0x0000000405047291 */ /* 0x001fcc000f8ec03f */
[----:B------:R-:W-:-:S04]  /*1660*/  IMAD.U32 R6, RZ, RZ, UR4 ;  /* 0x00000004ff067e24 */ /* 0x000fc8000f8e00ff */
[----:B------:R-:W-:-:S04]  /*1670*/  IMAD R3, R3, 0x8, R6 ;  /* 0x0000000803037824 */ /* 0x000fc800078e0206 */
[----:B------:R0:W1:Y:S01]  /*1680*/  SYNCS.PHASECHK.TRANS64.TRYWAIT P1, [R3+URZ], R0 ;  /* 0x00000000030075a7 */ /* 0x000062000802017f */
[----:B------:R-:W-:Y:S05]  /*1690*/  @!P0 BRA `(.L_x_19) ;  /* 0x0000000000048947 */ /* 0x000fea0003800000 */
[----:B------:R-:W-:Y:S01]  /*16a0*/  BPT.TRAP 0x1 ;  /* 0x000000040000795c */ /* 0x000fe20000300000 */
.L_x_19:
[----:B------:R-:W-:-:S05]  /*16b0*/  IMAD.U32 R4, RZ, RZ, UR44 ;  /* 0x0000002cff047e24 */ /* 0x000fca000f8e00ff */
[----:B------:R-:W-:Y:S01]  /*16c0*/  ISETP.GE.AND P2, PT, R4, 0x1, PT ;  /* 0x000000010400780c */ /* 0x000fe20003f46270 */
[----:B-1----:R-:W-:-:S12]  /*16d0*/  @P1 BRA `(.L_x_20) ;  /* 0x0000000000081947 */ /* 0x002fd80003800000 */
[----:B------:R-:W1:Y:S02]  /*16e0*/  SYNCS.PHASECHK.TRANS64.TRYWAIT P1, [R3+URZ], R0 ;  /* 0x00000000030075a7 */ /* 0x000e64000802017f */
[----:B-1----:R-:W-:Y:S05]  /*16f0*/  @!P1 BRA `(.L_x_21) ;  /* 0x0000005000a49947 */ /* 0x002fea0003800000 */
.L_x_20:
[----:B------:R-:W-:Y:S05]  /*1700*/  WARPSYNC.ALL ;  /* 0x0000000000007948 */ /* 0x000fea0003800000 */
[----:B------:R-:W-:Y:S01]  /*1710*/  R2UR UR4, R6 ;  /* 0x00000000060472ca */ /* 0x000fe200000e0000 */
[----:B------:R-:W-:Y:S01]  /*1720*/  ULEA UR8, UR42, UR45, 0xc ;  /* 0x0000002d2a087291 */ /* 0x000fe2000f8e603f */
[----:B------:R-:W-:Y:S01]  /*1730*/  WARPGROUP.ARRIVE ;  /* 0x00000000000079c5 */ /* 0x000fe20000000000 */
[----:B------:R-:W-:Y:S01]  /*1740*/  UMOV UR9, 0x40000040 ;  /* 0x4000004000097882 */ /* 0x000fe20000000000 */
[----:B------:R-:W-:Y:S01]  /*1750*/  UMOV UR11, 0x40000040 ;  /* 0x40000040000b7882 */ /* 0x000fe20000000000 */
[----:B------:R-:W-:Y:S01]  /*1760*/  UIADD3 UR12, UR8, 0x2, URZ ;  /* 0x00000002080c7890 */ /* 0x000fe2000fffe03f */
[----:B------:R-:W-:Y:S01]  /*1770*/  UMOV UR13, 0x40000040 ;  /* 0x40000040000d7882 */ /* 0x000fe20000000000 */
[----:B------:R-:W-:-:S06]  /*1780*/  UMOV UR15, 0x40000040 ;  /* 0x40000040000f7882 */ /* 0x000fcc0000000000 */
[----:B------:R-:W-:-:S04]  /*1790*/  UIADD3 UR4, UR4, 0x20100, URZ ;  /* 0x0002010004047890 */ /* 0x000fc8000fffe03f */
[----:B------:R-:W-:-:S04]  /*17a0*/  USHF.R.U32.HI UR4, URZ, 0x4, UR4 ;  /* 0x000000043f047899 */ /* 0x000fc80008011604 */
[----:B------:R-:W-:-:S04]  /*17b0*/  ULOP3.LUT UR4, UR4, 0x3fff, URZ, 0xc0, !UPT ;  /* 0x00003fff04047892 */ /* 0x000fc8000f8ec03f */
[----:B------:R-:W-:-:S04]  /*17c0*/  ULOP3.LUT UR4, UR4, 0x10000, URZ, 0xfc, !UPT ;  /* 0x0001000004047892 */ /* 0x000fc8000f8efc3f */
[----:B------:R-:W-:-:S04]  /*17d0*/  ULEA UR6, UR42, UR4, 0xb ;  /* 0x000000042a067291 */ /* 0x000fc8000f8e583f */
[----:B------:R-:W-:-:S03]  /*17e0*/  UIADD3 UR14, UR6, 0x2, URZ ;  /* 0x00000002060e7890 */ /* 0x000fc6000fffe03f */
[----:B------:R-:W-:Y:S02]  /*17f0*/  UMOV UR10, UR6 ;  /* 0x00000006000a7c82 */ /* 0x000fe40008000000 */
[----:B------:R-:W-:Y:S01]  /*1800*/  HGMMA.64x64x8.F32.TF32 R24, gdesc[UR8], RZ, !UPT, gsb0 ;  /* 0x04e00000081879f0 */ /* 0x000fe2000c0028ff */
[----:B------:R-:W-:Y:S01]  /*1810*/  UIADD3 UR10, UR6, 0x606, URZ ;  /* 0x00000606060a7890 */ /* 0x000fe2000fffe03f */
[----:B------:R-:W-:Y:S01]  /*1820*/  UMOV UR9, 0x40000040 ;  /* 0x4000004000097882 */ /* 0x000fe20000000000 */
[----:B------:R-:W-:Y:S01]  /*1830*/  UMOV UR11, 0x40000040 ;  /* 0x40000040000b7882 */ /* 0x000fe20000000000 */
[----:B------:R-:W-:Y:S02]  /*1840*/  WARPGROUP.DEPBAR.LE gsb0, 0x0 ;  /* 0x00008000000079c5 */ /* 0x000fe40000010000 */
[----:B------:R-:W-:-:S06]  /*1850*/  WARPGROUP.ARRIVE ;  /* 0x00000000000079c5 */ /* 0x000fcc0000000000 */
[----:B------:R-:W-:Y:S01]  /*1860*/  HGMMA.64x64x8.F32.TF32 R24, gdesc[UR12], R24, gsb0 ;  /* 0x04e000000c1879f0 */ /* 0x000fe20008002818 */
[----:B------:R-:W-:Y:S02]  /*1870*/  UIADD3 UR12, UR8, 0x4, URZ ;  /* 0x00000004080c7890 */ /* 0x000fe4000fffe03f */
        /* <DEDUP_REMOVED lines=87> */
[----:B------:R-:W-:Y:S01]  /*1df0*/  UIADD3 UR8, UR8, 0xc06, URZ ;  /* 0x00000c0608087890 */ /* 0x000fe2000fffe03f */
[----:B------:R-:W-:Y:S02]  /*1e00*/  WARPGROUP.DEPBAR.LE gsb0, 0x0 ;  /* 0x00008000000079c5 */ /* 0x000fe40000010000 */
[----:B------:R-:W-:-:S06]  /*1e10*/  WARPGROUP.ARRIVE ;  /* 0x00000000000079c5 */ /* 0x000fcc0000000000 */
[----:B------:R-:W-:Y:S03]  /*1e20*/  HGMMA.64x64x8.F32.TF32 R24, gdesc[UR12], R24, gsb0 ;  /* 0x04e000000c1879f0 */ /* 0x000fe60008002818 */
[----:B------:R-:W-:Y:S02]  /*1e30*/  WARPGROUP.DEPBAR.LE gsb0, 0x0 ;  /* 0x00008000000079c5 */ /* 0x000fe40000010000 */
[----:B------:R-:W-:-:S06]  /*1e40*/  WARPGROUP.ARRIVE ;  /* 0x00000000000079c5 */ /* 0x000fcc0000000000 */
[----:B------:R-:W-:Y:S03]  /*1e50*/  HGMMA.64x64x8.F32.TF32 R24, gdesc[UR8], R24, gsb0 ;  /* 0x04e00000081879f0 */ /* 0x000fe60008002818 */
[----:B------:R-:W-:Y:S02]  /*1e60*/  WARPGROUP.DEPBAR.LE gsb0, 0x0 ;  /* 0x00008000000079c5 */ /* 0x000fe40000010000 */
[----:B------:R-:W-:Y:S05]  /*1e70*/  @!P2 BRA `(.L_x_22) ;  /* 0x000000080078a947 */ /* 0x000fea0003800000 */
[----:B------:R-:W-:Y:S01]  /*1e80*/  UIADD3 UR5, UR42, 0x1, URZ ;  /* 0x000000012a057890 */ /* 0x000fe2000fffe03f */
[----:B01----:R-:W-:Y:S02]  /*1e90*/  IMAD.U32 R0, RZ, RZ, UR44 ;  /* 0x0000002cff007e24 */ /* 0x003fe4000f8e00ff */
[----:B------:R-:W-:Y:S01]  /*1ea0*/  IMAD.U32 R3, RZ, RZ, UR42 ;  /* 0x0000002aff037e24 */ /* 0x000fe2000f8e00ff */
[----:B------:R-:W-:-:S04]  /*1eb0*/  UISETP.NE.AND UP0, UPT, UR5, 0x2, UPT ;  /* 0x000000020500788c */ /* 0x000fc8000bf05270 */
[----:B------:R-:W-:Y:S02]  /*1ec0*/  USEL UR6, URZ, 0x1, UP0 ;  /* 0x000000013f067887 */ /* 0x000fe40008000000 */
[----:B------:R-:W-:Y:S02]  /*1ed0*/  USEL UR5, UR5, URZ, UP0 ;  /* 0x0000003f05057287 */ /* 0x000fe40008000000 */
[----:B------:R-:W-:-:S06]  /*1ee0*/  ULOP3.LUT UR6, UR36, UR6, URZ, 0x3c, !UPT ;  /* 0x0000000624067292 */ /* 0x000fcc000f8e3c3f */
[----:B------:R-:W-:-:S07]  /*1ef0*/  IMAD.U32 R7, RZ, RZ, UR6 ;  /* 0x00000006ff077e24 */ /* 0x000fce000f8e00ff */
.L_x_29:
[----:B------:R-:W-:Y:S05]  /*1f00*/  @!P0 BRA `(.L_x_23) ;  /* 0x0000000000048947 */ /* 0x000fea0003800000 */
[----:B------:R-:W-:Y:S01]  /*1f10*/  BPT.TRAP 0x1 ;  /* 0x000000040000795c */ /* 0x000fe20000300000 */
.L_x_23:
[----:B------:R-:W0:Y:S01]  /*1f20*/  S2UR UR7, SR_CgaCtaId ;  /* 0x00000000000779c3 */ /* 0x000e220000008800 */
[----:B------:R-:W-:Y:S01]  /*1f30*/  UMOV UR6, 0x400 ;  /* 0x0000040000067882 */ /* 0x000fe20000000000 */
[----:B------:R-:W-:Y:S01]  /*1f40*/  IMAD.U32 R5, RZ, RZ, UR5 ;  /* 0x00000005ff057e24 */ /* 0x000fe2000f8e00ff */
[----:B------:R-:W-:Y:S01]  /*1f50*/  SHF.L.U32 R4, R7, 0x1f, RZ ;  /* 0x0000001f07047819 */ /* 0x000fe200000006ff */
[----:B0-----:R-:W-:-:S06]  /*1f60*/  ULEA UR6, UR7, UR6, 0x18 ;  /* 0x0000000607067291 */ /* 0x001fcc000f8ec03f */
[----:B------:R-:W-:-:S04]  /*1f70*/  IMAD.U32 R6, RZ, RZ, UR6 ;  /* 0x00000006ff067e24 */ /* 0x000fc8000f8e00ff */
[----:B------:R-:W-:-:S04]  /*1f80*/  IMAD R5, R5, 0x8, R6 ;  /* 0x0000000805057824 */ /* 0x000fc800078e0206 */
[----:B------:R0:W1:Y:S01]  /*1f90*/  SYNCS.PHASECHK.TRANS64.TRYWAIT P1, [R5+URZ], R4 ;  /* 0x00000004050075a7 */ /* 0x000062000802017f */
[----:B------:R-:W-:Y:S05]  /*1fa0*/  @!P0 BRA `(.L_x_24) ;  /* 0x0000000000048947 */ /* 0x000fea0003800000 */
[----:B------:R-:W-:Y:S01]  /*1fb0*/  BPT.TRAP 0x1 ;  /* 0x000000040000795c */ /* 0x000fe20000300000 */
.L_x_24:
[----:B-1----:R-:W-:Y:S05]  /*1fc0*/  @P1 BRA `(.L_x_25) ;  /* 0x0000000000081947 */ /* 0x002fea0003800000 */
[----:B------:R-:W1:Y:S02]  /*1fd0*/  SYNCS.PHASECHK.TRANS64.TRYWAIT P1, [R5+URZ], R4 ;  /* 0x00000004050075a7 */ /* 0x000e64000802017f */
[----:B-1----:R-:W-:Y:S05]  /*1fe0*/  @!P1 BRA `(.L_x_26) ;  /* 0x00000048007c9947 */ /* 0x002fea0003800000 */
.L_x_25:
[----:B------:R-:W-:Y:S01]  /*1ff0*/  ULEA UR8, UR5, UR4, 0xb ;  /* 0x0000000405087291 */ /* 0x000fe2000f8e583f */
[----:B------:R-:W-:Y:S01]  /*2000*/  WARPGROUP.ARRIVE ;  /* 0x00000000000079c5 */ /* 0x000fe20000000000 */
[----:B------:R-:W-:Y:S01]  /*2010*/  ULEA UR6, UR5, UR45, 0xc ;  /* 0x0000002d05067291 */ /* 0x000fe2000f8e603f */
[----:B------:R-:W-:Y:S01]  /*2020*/  UMOV UR15, 0x40000040 ;  /* 0x40000040000f7882 */ /* 0x000fe20000000000 */
[----:B------:R-:W-:Y:S01]  /*2030*/  UMOV UR13, 0x40000040 ;  /* 0x40000040000d7882 */ /* 0x000fe20000000000 */
[----:B------:R-:W-:Y:S02]  /*2040*/  UIADD3 UR10, UR8, 0x606, URZ ;  /* 0x00000606080a7890 */ /* 0x000fe4000fffe03f */
[----:B------:R-:W-:Y:S02]  /*2050*/  UMOV UR14, UR8 ;  /* 0x00000008000e7c82 */ /* 0x000fe40008000000 */
[----:B------:R-:W-:Y:S01]  /*2060*/  UMOV UR12, UR6 ;  /* 0x00000006000c7c82 */ /* 0x000fe20008000000 */
[----:B------:R-:W-:Y:S01]  /*2070*/  UMOV UR11, 0x40000040 ;  /* 0x40000040000b7882 */ /* 0x000fe20000000000 */
[----:B------:R-:W-:Y:S01]  /*2080*/  HGMMA.64x64x8.F32.TF32 R24, gdesc[UR12], R24, gsb0 ;  /* 0x04e000000c1879f0 */ /* 0x000fe20008002818 */
[----:B------:R-:W-:-:S02]  /*2090*/  UIADD3 UR14, UR8, 0x2, URZ ;  /* 0x00000002080e7890 */ /* 0x000fc4000fffe03f */
[----:B------:R-:W-:Y:S01]  /*20a0*/  UIADD3 UR12, UR6, 0x2, URZ ;  /* 0x00000002060c7890 */ /* 0x000fe2000fffe03f */
[----:B------:R-:W-:Y:S01]  /*20b0*/  UMOV UR15, 0x40000040 ;  /* 0x40000040000f7882 */ /* 0x000fe20000000000 */
        /* <DEDUP_REMOVED lines=102> */
[----:B------:R-:W-:Y:S01]  /*2720*/  BPT.TRAP 0x1 ;  /* 0x000000040000795c */ /* 0x000fe20000300000 */
.L_x_27:
[----:B------:R-:W-:-:S13]  /*2730*/  ISETP.NE.AND P1, PT, R68, RZ, PT ;  /* 0x000000ff4400720c */ /* 0x000fda0003f25270 */
[----:B01----:R-:W-:-:S04]  /*2740*/  @P1 IMAD R4, R3, 0x8, R6 ;  /* 0x0000000803041824 */ /* 0x003fc800078e0206 */
[----:B------:R-:W-:-:S05]  /*2750*/  @P1 VIADD R4, R4, 0x10 ;  /* 0x0000001004041836 */ /* 0x000fca0000000000 */
[----:B------:R-:W-:-:S04]  /*2760*/  @P1 PRMT R4, R19, 0x654, R4 ;  /* 0x0000065413041816 */ /* 0x000fc80000000004 */
[----:B------:R0:W-:Y:S01]  /*2770*/  @P1 SYNCS.ARRIVE.TRANS64.RED.A1T0 RZ, [R4+URZ], RZ ;  /* 0x000000ff04ff19a7 */ /* 0x0001e2000810043f */
[----:B------:R-:W-:-:S13]  /*2780*/  ISETP.GT.U32.AND P1, PT, R18, 0x1, PT ;  /* 0x000000011200780c */ /* 0x000fda0003f24070 */
[----:B0-----:R-:W-:Y:S05]  /*2790*/  @P1 BRA `(.L_x_28) ;  /* 0x0000000000041947 */ /* 0x001fea0003800000 */
[----:B------:R-:W-:Y:S01]  /*27a0*/  BPT.TRAP 0x1 ;  /* 0x000000040000795c */ /* 0x000fe20000300000 */
.L_x_28:
[----:B------:R-:W-:Y:S01]  /*27b0*/  UIADD3 UR5, UR5, 0x1, URZ ;  /* 0x0000000105057890 */ /* 0x000fe2000fffe03f */
[C---:B------:R-:W-:Y:S01]  /*27c0*/  ISETP.GT.AND P2, PT, R0.reuse, 0x1, PT ;  /* 0x000000010000780c */ /* 0x040fe20003f44270 */
[----:B------:R-:W-:Y:S02]  /*27d0*/  VIADD R3, R3, 0x1 ;  /* 0x0000000103037836 */ /* 0x000fe40000000000 */
[----:B------:R-:W-:Y:S01]  /*27e0*/  UISETP.NE.AND UP0, UPT, UR5, 0x2, UPT ;  /* 0x000000020500788c */ /* 0x000fe2000bf05270 */
[----:B------:R-:W-:Y:S02]  /*27f0*/  VIADD R0, R0, 0xffffffff ;  /* 0xffffffff00007836 */ /* 0x000fe40000000000 */
[C---:B------:R-:W-:Y:S01]  /*2800*/  ISETP.NE.AND P1, PT, R3.reuse, 0x2, PT ;  /* 0x000000020300780c */ /* 0x040fe20003f25270 */
[----:B------:R-:W-:Y:S02]  /*2810*/  USEL UR6, URZ, 0x1, UP0 ;  /* 0x000000013f067887 */ /* 0x000fe40008000000 */
[----:B------:R-:W-:Y:S01]  /*2820*/  USEL UR5, UR5, URZ, UP0 ;  /* 0x0000003f05057287 */ /* 0x000fe20008000000 */
[----:B------:R-:W-:-:S03]  /*2830*/  SEL R3, R3, RZ, P1 ;  /* 0x000000ff03037207 */ /* 0x000fc60000800000 */
[----:B------:R-:W-:Y:S01]  /*2840*/  LOP3.LUT R7, R7, UR6, RZ, 0x3c, !PT ;  /* 0x0000000607077c12 */ /* 0x000fe2000f8e3cff */
[----:B------:R-:W-:Y:S07]  /*2850*/  @P2 BRA `(.L_x_29) ;  /* 0xfffffff400a82947 */ /* 0x000fee000383ffff */
.L_x_22:
[----:B01----:R-:W0:Y:S02]  /*2860*/  LDC R0, c[0x0][0x28c] ;  /* 0x0000a300ff007b82 */ /* 0x003e240000000800 */
[----:B0-----:R-:W-:-:S13]  /*2870*/  ISETP.GE.AND P1, PT, R0, 0x1, PT ;  /* 0x000000010000780c */ /* 0x001fda0003f26270 */
[----:B------:R-:W-:Y:S05]  /*2880*/  @!P1 BRA `(.L_x_30) ;  /* 0x0000000000389947 */ /* 0x000fea0003800000 */
[----:B------:R-:W-:Y:S05]  /*2890*/  @!P0 BRA `(.L_x_31) ;  /* 0x0000000000048947 */ /* 0x000fea0003800000 */
[----:B------:R-:W-:Y:S01]  /*28a0*/  BPT.TRAP 0x1 ;  /* 0x000000040000795c */ /* 0x000fe20000300000 */
.L_x_31:
[----:B------:R-:W-:-:S13]  /*28b0*/  ISETP.NE.AND P0, PT, R68, RZ, PT ;  /* 0x000000ff4400720c */ /* 0x000fda0003f05270 */
[----:B------:R-:W-:-:S05]  /*28c0*/  VOTEU.ANY UP0, P0 ;  /* 0x00000000003f7886 */ /* 0x000fca0000000100 */
[----:B------:R-:W-:-:S06]  /*28d0*/  @UP0 UIADD3 UR4, UR44, UR42, URZ ;  /* 0x0000002a2c040290 */ /* 0x000fcc000fffe03f */
[----:B------:R-:W-:-:S04]  /*28e0*/  IMAD.U32 R0, RZ, RZ, UR4 ;  /* 0x00000004ff007e24 */ /* 0x000fc8000f8e00ff */
[----:B------:R-:W-:-:S05]  /*28f0*/  @P0 IMAD.SHL.U32 R0, R0, 0x8, RZ ;  /* 0x0000000800000824 */ /* 0x000fca00078e00ff */
[----:B------:R-:W-:-:S04]  /*2900*/  @P0 LOP3.LUT R0, R0, 0x8, RZ, 0xc0, !PT ;  /* 0x0000000800000812 */ /* 0x000fc800078ec0ff */
[----:B------:R-:W-:-:S04]  /*2910*/  @P0 IADD3 R0, R6, 0x10, R0 ;  /* 0x0000001006000810 */ /* 0x000fc80007ffe000 */
[----:B------:R-:W-:-:S04]  /*2920*/  @P0 PRMT R0, R19, 0x654, R0 ;  /* 0x0000065413000816 */ /* 0x000fc80000000000 */
[----:B------:R0:W-:Y:S01]  /*2930*/  @P0 SYNCS.ARRIVE.TRANS64.RED.A1T0 RZ, [R0+URZ], RZ ;  /* 0x000000ff00ff09a7 */ /* 0x0001e2000810043f */
[----:B------:R-:W-:-:S13]  /*2940*/  ISETP.GT.U32.AND P0, PT, R18, 0x1, PT ;  /* 0x000000011200780c */ /* 0x000fda0003f04070 */
[----:B0-----:R-:W-:Y:S05]  /*2950*/  @P0 BRA `(.L_x_30) ;  /* 0x0000000000040947 */ /* 0x001fea0003800000 */
[----:B------:R-:W-:Y:S01]  /*2960*/  BPT.TRAP 0x1 ;  /* 0x000000040000795c */ /* 0x000fe20000300000 */
.L_x_30:
[----:B------:R-:W-:Y:S01]  /*2970*/  IMAD.SHL.U32 R3, R70, 0x40, RZ ;  /* 0x0000004046037824 */ /* 0x000fe200078e00ff */
[----:B------:R-:W-:Y:S01]  /*2980*/  ULDC UR6, c[0x0][0x288] ;  /* 0x0000a20000067ab9 */ /* 0x000fe20000000800 */
[----:B------:R-:W-:Y:S01]  /*2990*/  SHF.R.S32.HI R15, RZ, 0x1f, R67 ;  /* 0x0000001fff0f7819 */ /* 0x000fe20000011443 */
[----:B------:R-:W-:Y:S01]  /*29a0*/  IMAD.SHL.U32 R7, R71, 0x80, RZ ;  /* 0x0000008047077824 */ /* 0x000fe200078e00ff */
[----:B------:R-:W-:Y:S01]  /*29b0*/  ULDC.64 UR4, c[0x0][0x5d0] ;  /* 0x0001740000047ab9 */ /* 0x000fe20000000a00 */
[----:B------:R-:W-:Y:S01]  /*29c0*/  LOP3.LUT R10, R3, 0x6, R62, 0xf8, !PT ;  /* 0x00000006030a7812 */ /* 0x000fe200078ef83e */
[----:B------:R-:W-:Y:S01]  /*29d0*/  IMAD.WIDE R70, R71, 0x80, R22 ;  /* 0x0000008047467825 */ /* 0x000fe200078e0216 */
[----:B------:R-:W-:Y:S01]  /*29e0*/  ISETP.GE.AND P0, PT, R3, UR6, PT ;  /* 0x0000000603007c0c */ /* 0x000fe2000bf06270 */
[----:B------:R-:W-:Y:S01]  /*29f0*/  ULDC UR6, c[0x0][0x284] ;  /* 0x0000a10000067ab9 */ /* 0x000fe20000000800 */
[----:B------:R-:W-:Y:S01]  /*2a00*/  SHF.R.S32.HI R11, RZ, 0x1f, R10 ;  /* 0x0000001fff0b7819 */ /* 0x000fe2000001140a */
[----:B------:R-:W-:Y:S01]  /*2a10*/  IMAD R0, R15, UR4, RZ ;  /* 0x000000040f007c24 */ /* 0x000fe2000f8e02ff */
[----:B------:R-:W-:-:S03]  /*2a20*/  ISETP.GE.OR P0, PT, R7, UR6, P0 ;  /* 0x0000000607007c0c */ /* 0x000fc60008706670 */
[C---:B------:R-:W-:Y:S02]  /*2a30*/  IMAD R9, R67.reuse, UR5, R0 ;  /* 0x0000000543097c24 */ /* 0x040fe4000f8e0200 */
[----:B------:R-:W-:Y:S01]  /*2a40*/  IMAD.WIDE.U32 R4, R67, UR4, R10 ;  /* 0x0000000443047c25 */ /* 0x000fe2000f8e000a */
[----:B------:R-:W-:-:S03]  /*2a50*/  ULDC.64 UR4, c[0x0][0x5c8] ;  /* 0x0001720000047ab9 */ /* 0x000fc60000000a00 */
[----:B------:R-:W-:Y:S02]  /*2a60*/  IMAD R13, R71, UR4, RZ ;  /* 0x00000004470d7c24 */ /* 0x000fe4000f8e02ff */
[----:B------:R-:W-:Y:S02]  /*2a70*/  IMAD.IADD R5, R5, 0x1, R9 ;  /* 0x0000000105057824 */ /* 0x000fe400078e0209 */
[C---:B------:R-:W-:Y:S02]  /*2a80*/  IMAD R13, R70.reuse, UR5, R13 ;  /* 0x00000005460d7c24 */ /* 0x040fe4000f8e020d */
[----:B------:R-:W-:-:S04]  /*2a90*/  IMAD.WIDE.U32 R72, R70, UR4, R4 ;  /* 0x0000000446487c25 */ /* 0x000fc8000f8e0004 */
[----:B------:R-:W-:Y:S01]  /*2aa0*/  IMAD.MOV.U32 R0, RZ, RZ, -0x1 ;  /* 0xffffffffff007424 */ /* 0x000fe200078e00ff */
[----:B------:R-:W-:Y:S06]  /*2ab0*/  @P0 BRA `(.L_x_32) ;  /* 0x0000002000780947 */ /* 0x000fec0003800000 */
[----:B-----5:R-:W-:Y:S01]  /*2ac0*/  FSETP.NEU.AND P0, PT, R57, RZ, PT ;  /* 0x000000ff3900720b */ /* 0x020fe20003f0d000 */
[----:B------:R-:W-:Y:S01]  /*2ad0*/  IMAD.IADD R4, R61, 0x1, -R3 ;  /* 0x000000013d047824 */ /* 0x000fe200078e0a03 */
[----:B------:R-:W-:Y:S01]  /*2ae0*/  BSSY B0, `(.L_x_32) ;  /* 0x000021b000007945 */ /* 0x000fe20003800000 */
[----:B------:R-:W-:Y:S02]  /*2af0*/  IMAD.IADD R3, R66, 0x1, -R7 ;  /* 0x0000000142037824 */ /* 0x000fe400078e0a07 */
[----:B------:R-:W-:Y:S01]  /*2b00*/  IMAD.IADD R83, R73, 0x1, R13 ;  /* 0x0000000149537824 */ /* 0x000fe200078e020d */
[----:B------:R-:W-:-:S04]  /*2b10*/  ISETP.GT.AND P3, PT, R4, RZ, PT ;  /* 0x000000ff0400720c */ /* 0x000fc80003f64270 */
[----:B------:R-:W-:-:S03]  /*2b20*/  ISETP.GT.AND P2, PT, R3, RZ, P3 ;  /* 0x000000ff0300720c */ /* 0x000fc60001f44270 */
[----:B------:R-:W-:Y:S10]  /*2b30*/  @!P0 BRA `(.L_x_33) ;  /* 0x0000001400dc8947 */ /* 0x000ff40003800000 */
[----:B------:R-:W0:Y:S01]  /*2b40*/  LDC.64 R76, c[0x0][0x5b8] ;  /* 0x00016e00ff4c7b82 */ /* 0x000e220000000a00 */
[----:B------:R-:W-:-:S07]  /*2b50*/  ULDC.64 UR4, c[0x0][0x5c0] ;  /* 0x0001700000047ab9 */ /* 0x000fce0000000a00 */
[----:B------:R-:W1:Y:S08]  /*2b60*/  LDC.64 R78, c[0x0][0x5b0] ;  /* 0x00016c00ff4e7b82 */ /* 0x000e700000000a00 */
[----:B------:R-:W2:Y:S01]  /*2b70*/  LDC.64 R80, c[0x0][0x5a8] ;  /* 0x00016a00ff507b82 */ /* 0x000ea20000000a00 */
[-C--:B0-----:R-:W-:Y:S02]  /*2b80*/  IMAD R6, R15, R76.reuse, RZ ;  /* 0x0000004c0f067224 */ /* 0x081fe400078e02ff */
[----:B------:R-:W-:-:S04]  /*2b90*/  IMAD.WIDE.U32 R74, R67, R76, R10 ;  /* 0x0000004c434a7225 */ /* 0x000fc800078e000a */
[----:B------:R-:W-:Y:S02]  /*2ba0*/  IMAD R73, R67, R77, R6 ;  /* 0x0000004d43497224 */ /* 0x000fe400078e0206 */
[-C--:B-1----:R-:W-:Y:S02]  /*2bb0*/  IMAD R5, R71, R78.reuse, RZ ;  /* 0x0000004e47057224 */ /* 0x082fe400078e02ff */
[----:B------:R-:W-:Y:S02]  /*2bc0*/  IMAD.IADD R13, R75, 0x1, R73 ;  /* 0x000000014b0d7824 */ /* 0x000fe400078e0249 */
[----:B------:R-:W-:Y:S02]  /*2bd0*/  IMAD.MOV.U32 R12, RZ, RZ, R74 ;  /* 0x000000ffff0c7224 */ /* 0x000fe400078e004a */
[C---:B------:R-:W-:Y:S02]  /*2be0*/  IMAD R71, R70.reuse, R79, R5 ;  /* 0x0000004f46477224 */ /* 0x040fe400078e0205 */
[----:B------:R-:W-:-:S04]  /*2bf0*/  IMAD.WIDE.U32 R6, R70, R78, R12 ;  /* 0x0000004e46067225 */ /* 0x000fc800078e000c */
[----:B------:R-:W-:Y:S01]  /*2c00*/  IMAD.IADD R5, R7, 0x1, R71 ;  /* 0x0000000107057824 */ /* 0x000fe200078e0247 */
[----:B--2---:R-:W-:-:S04]  /*2c10*/  LEA R14, P0, R6, R80, 0x2 ;  /* 0x00000050060e7211 */ /* 0x004fc800078010ff */
[----:B------:R-:W-:-:S05]  /*2c20*/  LEA.HI.X R15, R6, R81, R5, 0x2, P0 ;  /* 0x00000051060f7211 */ /* 0x000fca00000f1405 */
[----:B------:R0:W2:Y:S01]  /*2c30*/  @P2 LDG.E.LTC128B R5, desc[UR40][R14.64] ;  /* 0x000000280e052981 */ /* 0x0000a2000c1e1920 */
[----:B------:R-:W-:Y:S01]  /*2c40*/  ISETP.GT.AND P0, PT, R4, 0x1, PT ;  /* 0x000000010400780c */ /* 0x000fe20003f04270 */
[----:B------:R-:W-:Y:S01]  /*2c50*/  IMAD.WIDE.U32 R6, R70, R78, R10 ;  /* 0x0000004e46067225 */ /* 0x000fe200078e000a */
[----:B------:R-:W-:Y:S03]  /*2c60*/  BSSY B1, `(.L_x_34) ;  /* 0x0000013000017945 */ /* 0x000fe60003800000 */
[----:B------:R-:W-:Y:S02]  /*2c70*/  IMAD.IADD R7, R71, 0x1, R7 ;  /* 0x0000000147077824 */ /* 0x000fe400078e0207 */
[----:B------:R-:W-:Y:S01]  /*2c80*/  IMAD.WIDE.U32 R20, R67, R76, R6 ;  /* 0x0000004c43147225 */ /* 0x000fe200078e0006 */
[----:B0-----:R-:W-:-:S03]  /*2c90*/  SHF.L.U64.HI R15, R78, 0x3, R79 ;  /* 0x000000034e0f7819 */ /* 0x001fc6000001024f */
[----:B------:R-:W-:Y:S01]  /*2ca0*/  IMAD.IADD R7, R73, 0x1, R21 ;  /* 0x0000000149077824 */ /* 0x000fe200078e0215 */
[----:B------:R-:W-:Y:S01]  /*2cb0*/  LEA R6, P4, R20, R80, 0x2 ;  /* 0x0000005014067211 */ /* 0x000fe200078810ff */
[----:B------:R-:W-:-:S03]  /*2cc0*/  IMAD.SHL.U32 R14, R78, 0x8, RZ ;  /* 0x000000084e0e7824 */ /* 0x000fc600078e00ff */
[----:B------:R-:W-:Y:S01]  /*2cd0*/  LEA.HI.X R7, R20, R81, R7, 0x2, P4 ;  /* 0x0000005114077211 */ /* 0x000fe200020f1407 */
[----:B------:R-:W-:Y:S01]  /*2ce0*/  IMAD.WIDE.U32 R20, R70, R78, R14 ;  /* 0x0000004e46147225 */ /* 0x000fe200078e000e */
[----:B--2---:R-:W-:-:S05]  /*2cf0*/  LOP3.LUT R8, R5, 0xffffe000, RZ, 0xc0, !PT ;  /* 0xffffe00005087812 */ /* 0x004fca00078ec0ff */
[----:B------:R-:W-:Y:S01]  /*2d00*/  FMUL R9, R8, R57 ;  /* 0x0000003908097220 */ /* 0x000fe20000400000 */
[----:B------:R-:W-:-:S03]  /*2d10*/  LEA R8, P1, R72, UR4, 0x2 ;  /* 0x0000000448087c11 */ /* 0x000fc6000f8210ff */
[----:B------:R-:W-:Y:S01]  /*2d20*/  FFMA R77, R24, R56, R9 ;  /* 0x00000038184d7223 */ /* 0x000fe20000000009 */
[----:B------:R-:W-:Y:S02]  /*2d30*/  LEA.HI.X R9, R72, UR5, R83, 0x2, P1 ;  /* 0x0000000548097c11 */ /* 0x000fe400088f1453 */
[----:B------:R-:W-:Y:S02]  /*2d40*/  ISETP.GT.AND P1, PT, R3, RZ, P0 ;  /* 0x000000ff0300720c */ /* 0x000fe40000724270 */
[----:B------:R-:W-:-:S05]  /*2d50*/  F2FP.TF32.F32.PACK_B R77, R77 ;  /* 0x0000004dff4d723e */ /* 0x000fca00024050ff */
[----:B------:R0:W-:Y:S06]  /*2d60*/  @P2 STG.E desc[UR40][R8.64], R77 ;  /* 0x0000004d08002986 */ /* 0x0001ec000c101928 */
[----:B------:R-:W-:Y:S05]  /*2d70*/  @!P1 BRA `(.L_x_35) ;  /* 0x0000000000049947 */ /* 0x000fea0003800000 */
[----:B------:R1:W5:Y:S02]  /*2d80*/  LDG.E.LTC128B R5, desc[UR40][R6.64+0x4] ;  /* 0x0000042806057981 */ /* 0x000364000c1e1920 */
.L_x_35:
[----:B------:R-:W-:Y:S05]  /*2d90*/  BSYNC B1 ;  /* 0x0000000000017941 */ /* 0x000fea0003800000 */
.L_x_34:
[----:B-----5:R-:W-:Y:S01]  /*2da0*/  LOP3.LUT R12, R5, 0xffffe000, RZ, 0xc0, !PT ;  /* 0xffffe000050c7812 */ /* 0x020fe200078ec0ff */
[----:B------:R-:W-:Y:S01]  /*2db0*/  IMAD.IADD R71, R71, 0x1, R21 ;  /* 0x0000000147477824 */ /* 0x000fe200078e0215 */
[----:B------:R-:W-:Y:S01]  /*2dc0*/  IADD3 R74, P2, R74, R20, RZ ;  /* 0x000000144a4a7210 */ /* 0x000fe20007f5e0ff */
[----:B------:R-:W-:Y:S01]  /*2dd0*/  IMAD.MOV.U32 R24, RZ, RZ, R5 ;  /* 0x000000ffff187224 */ /* 0x000fe200078e0005 */
[----:B------:R-:W-:Y:S01]  /*2de0*/  ISETP.GT.AND P3, PT, R3, 0x8, P3 ;  /* 0x000000080300780c */ /* 0x000fe20001f64270 */
[----:B------:R-:W-:Y:S02]  /*2df0*/  FMUL R12, R12, R57 ;  /* 0x000000390c0c7220 */ /* 0x000fe40000400000 */
[----:B------:R-:W-:Y:S01]  /*2e00*/  IMAD.X R13, R71, 0x1, R13, P2 ;  /* 0x00000001470d7824 */ /* 0x000fe200010e060d */
[----:B------:R-:W-:Y:S01]  /*2e10*/  LEA R14, P2, R74, R80, 0x2 ;  /* 0x000000504a0e7211 */ /* 0x000fe200078410ff */
[----:B------:R-:W-:-:S03]  /*2e20*/  FFMA R25, R25, R56, R12 ;  /* 0x0000003819197223 */ /* 0x000fc6000000000c */
[----:B------:R-:W-:Y:S02]  /*2e30*/  LEA.HI.X R15, R74, R81, R13, 0x2, P2 ;  /* 0x000000514a0f7211 */ /* 0x000fe400010f140d */
[----:B------:R-:W-:-:S05]  /*2e40*/  F2FP.TF32.F32.PACK_B R25, R25 ;  /* 0x00000019ff19723e */ /* 0x000fca00024050ff */
[----:B------:R2:W-:Y:S04]  /*2e50*/  @P1 STG.E desc[UR40][R8.64+0x4], R25 ;  /* 0x0000041908001986 */ /* 0x0005e8000c101928 */
[----:B------:R-:W3:Y:S01]  /*2e60*/  @P3 LDG.E.LTC128B R24, desc[UR40][R14.64] ;  /* 0x000000280e183981 */ /* 0x000ee2000c1e1920 */
[----:B------:R-:W-:Y:S01]  /*2e70*/  IADD3 R20, P1, R10, R20, RZ ;  /* 0x000000140a147210 */ /* 0x000fe20007f3e0ff */
[----:B------:R-:W-:Y:S01]  /*2e80*/  BSSY B1, `(.L_x_36) ;  /* 0x0000011000017945 */ /* 0x000fe20003800000 */
[----:B------:R-:W-:-:S03]  /*2e90*/  ISETP.GT.AND P0, PT, R3, 0x8, P0 ;  /* 0x000000080300780c */ /* 0x000fc60000704270 */
[----:B------:R-:W-:Y:S01]  /*2ea0*/  IMAD.X R21, R11, 0x1, R71, P1 ;  /* 0x000000010b157824 */ /* 0x000fe200008e0647 */
[C---:B------:R-:W-:Y:S02]  /*2eb0*/  SHF.L.U64.HI R11, R58.reuse, 0x2, R59 ;  /* 0x000000023a0b7819 */ /* 0x040fe4000001023b */
[----:B------:R-:W-:Y:S01]  /*2ec0*/  LEA R12, P1, R58, R8, 0x2 ;  /* 0x000000083a0c7211 */ /* 0x000fe200078210ff */
[----:B------:R-:W-:-:S04]  /*2ed0*/  IMAD.WIDE.U32 R20, R67, R76, R20 ;  /* 0x0000004c43147225 */ /* 0x000fc800078e0014 */
[----:B------:R-:W-:Y:S01]  /*2ee0*/  IMAD.X R13, R11, 0x1, R9, P1 ;  /* 0x000000010b0d7824 */ /* 0x000fe200008e0609 */
[----:B---3--:R-:W-:-:S05]  /*2ef0*/  LOP3.LUT R10, R24, 0xffffe000, RZ, 0xc0, !PT ;  /* 0xffffe000180a7812 */ /* 0x008fca00078ec0ff */
[----:B------:R-:W-:Y:S01]  /*2f00*/  FMUL R5, R10, R57 ;  /* 0x000000390a057220 */ /* 0x000fe20000400000 */
[----:B------:R-:W-:-:S03]  /*2f10*/  LEA R10, P2, R20, R80, 0x2 ;  /* 0x00000050140a7211 */ /* 0x000fc600078410ff */
[----:B------:R-:W-:Y:S01]  /*2f20*/  FFMA R67, R26, R56, R5 ;  /* 0x000000381a437223 */ /* 0x000fe20000000005 */
[----:B------:R-:W-:-:S04]  /*2f30*/  IMAD.IADD R5, R73, 0x1, R21 ;  /* 0x0000000149057824 */ /* 0x000fc800078e0215 */
[----:B------:R-:W-:Y:S02]  /*2f40*/  F2FP.TF32.F32.PACK_B R67, R67 ;  /* 0x00000043ff43723e */ /* 0x000fe400024050ff */
[----:B------:R-:W-:-:S03]  /*2f50*/  LEA.HI.X R11, R20, R81, R5, 0x2, P2 ;  /* 0x00000051140b7211 */ /* 0x000fc600010f1405 */
[----:B------:R2:W-:Y:S01]  /*2f60*/  @P3 STG.E desc[UR40][R12.64], R67 ;  /* 0x000000430c003986 */ /* 0x0005e2000c101928 */
[----:B------:R-:W-:Y:S05]  /*2f70*/  @!P0 BRA `(.L_x_37) ;  /* 0x0000000000048947 */ /* 0x000fea0003800000 */
[----:B------:R3:W5:Y:S02]  /*2f80*/  LDG.E.LTC128B R24, desc[UR40][R10.64+0x4] ;  /* 0x000004280a187981 */ /* 0x000764000c1e1920 */
.L_x_37:
[----:B------:R-:W-:Y:S05]  /*2f90*/  BSYNC B1 ;  /* 0x0000000000017941 */ /* 0x000fea0003800000 */
.L_x_36:
[----:B-----5:R-:W-:Y:S01]  /*2fa0*/  LOP3.LUT R14, R24, 0xffffe000, RZ, 0xc0, !PT ;  /* 0xffffe000180e7812 */ /* 0x020fe200078ec0ff */
[----:B------:R-:W-:Y:S01]  /*2fb0*/  BSSY B1, `(.L_x_38) ;  /* 0x0000009000017945 */ /* 0x000fe20003800000 */
[----:B------:R-:W-:-:S03]  /*2fc0*/  ISETP.GT.AND P1, PT, R4, 0x8, PT ;  /* 0x000000080400780c */ /* 0x000fc60003f24270 */
[----:B------:R-:W-:Y:S01]  /*2fd0*/  FMUL R14, R14, R57 ;  /* 0x000000390e0e7220 */ /* 0x000fe20000400000 */
[----:B------:R-:W-:-:S03]  /*2fe0*/  ISETP.GT.AND P2, PT, R3, RZ, P1 ;  /* 0x000000ff0300720c */ /* 0x000fc60000f44270 */
[----:B------:R-:W-:-:S05]  /*2ff0*/  FFMA R27, R27, R56, R14 ;  /* 0x000000381b1b7223 */ /* 0x000fca000000000e */
[----:B------:R-:W-:-:S05]  /*3000*/  F2FP.TF32.F32.PACK_B R27, R27 ;  /* 0x0000001bff1b723e */ /* 0x000fca00024050ff */
[----:B------:R4:W-:Y:S01]  /*3010*/  @P0 STG.E desc[UR40][R12.64+0x4], R27 ;  /* 0x0000041b0c000986 */ /* 0x0009e2000c101928 */
[----:B------:R-:W-:Y:S05]  /*3020*/  @!P2 BRA `(.L_x_39) ;  /* 0x000000000004a947 */ /* 0x000fea0003800000 */
[----:B------:R0:W5:Y:S02]  /*3030*/  LDG.E.LTC128B R24, desc[UR40][R6.64+0x20] ;  /* 0x0000202806187981 */ /* 0x000164000c1e1920 */
.L_x_39:
[----:B------:R-:W-:Y:S05]  /*3040*/  BSYNC B1 ;  /* 0x0000000000017941 */ /* 0x000fea0003800000 */
.L_x_38:
        /* <DEDUP_REMOVED lines=10> */
.L_x_41:
[----:B------:R-:W-:Y:S05]  /*30f0*/  BSYNC B1 ;  /* 0x0000000000017941 */ /* 0x000fea0003800000 */
.L_x_40:
[----:B-----5:R-:W-:Y:S01]  /*3100*/  LOP3.LUT R14, R24, 0xffffe000, RZ, 0xc0, !PT ;  /* 0xffffe000180e7812 */ /* 0x020fe200078ec0ff */
[----:B------:R-:W-:Y:S01]  /*3110*/  BSSY B1, `(.L_x_42) ;  /* 0x0000008000017945 */ /* 0x000fe20003800000 */
[----:B------:R-:W-:-:S03]  /*3120*/  ISETP.GT.AND P1, PT, R3, 0x8, P1 ;  /* 0x000000080300780c */ /* 0x000fc60000f24270 */
[----:B------:R-:W-:-:S04]  /*3130*/  FMUL R14, R14, R57 ;  /* 0x000000390e0e7220 */ /* 0x000fc80000400000 */
[----:B------:R-:W-:-:S05]  /*3140*/  FFMA R29, R29, R56, R14 ;  /* 0x000000381d1d7223 */ /* 0x000fca000000000e */
[----:B------:R-:W-:-:S05]  /*3150*/  F2FP.TF32.F32.PACK_B R29, R29 ;  /* 0x0000001dff1d723e */ /* 0x000fca00024050ff */
[----:B------:R0:W-:Y:S01]  /*3160*/  @P3 STG.E desc[UR40][R8.64+0x24], R29 ;  /* 0x0000241d08003986 */ /* 0x0001e2000c101928 */
[----:B------:R-:W-:Y:S05]  /*3170*/  @!P1 BRA `(.L_x_43) ;  /* 0x0000000000049947 */ /* 0x000fea0003800000 */
[----:B------:R0:W5:Y:S02]  /*3180*/  LDG.E.LTC128B R24, desc[UR40][R10.64+0x20] ;  /* 0x000020280a187981 */ /* 0x000164000c1e1920 */
.L_x_43:
[----:B------:R-:W-:Y:S05]  /*3190*/  BSYNC B1 ;  /* 0x0000000000017941 */ /* 0x000fea0003800000 */
.L_x_42:
[----:B-----5:R-:W-:Y:S01]  /*31a0*/  LOP3.LUT R14, R24, 0xffffe000, RZ, 0xc0, !PT ;  /* 0xffffe000180e7812 */ /* 0x020fe200078ec0ff */
[----:B------:R-:W-:Y:S01]  /*31b0*/  BSSY B1, `(.L_x_44) ;  /* 0x0000008000017945 */ /* 0x000fe20003800000 */
[----:B------:R-:W-:-:S03]  /*31c0*/  ISETP.GT.AND P0, PT, R3, 0x8, P0 ;  /* 0x000000080300780c */ /* 0x000fc60000704270 */
[----:B0-----:R-:W-:-:S04]  /*31d0*/  FMUL R5, R14, R57 ;  /* 0x000000390e057220 */ /* 0x001fc80000400000 */
[----:B------:R-:W-:-:S05]  /*31e0*/  FFMA R5, R30, R56, R5 ;  /* 0x000000381e057223 */ /* 0x000fca0000000005 */
[----:B------:R-:W-:-:S05]  /*31f0*/  F2FP.TF32.F32.PACK_B R5, R5 ;  /* 0x00000005ff05723e */ /* 0x000fca00024050ff */
[----:B------:R0:W-:Y:S01]  /*3200*/  @P1 STG.E desc[UR40][R12.64+0x20], R5 ;  /* 0x000020050c001986 */ /* 0x0001e2000c101928 */
[----:B------:R-:W-:Y:S05]  /*3210*/  @!P0 BRA `(.L_x_45) ;  /* 0x0000000000048947 */ /* 0x000fea0003800000 */
[----:B------:R0:W5:Y:S02]  /*3220*/  LDG.E.LTC128B R24, desc[UR40][R10.64+0x24] ;  /* 0x000024280a187981 */ /* 0x000164000c1e1920 */
.L_x_45:
[----:B------:R-:W-:Y:S05]  /*3230*/  BSYNC B1 ;  /* 0x0000000000017941 */ /* 0x000fea0003800000 */
.L_x_44:
        /* <DEDUP_REMOVED lines=10> */
.L_x_47:
[----:B------:R-:W-:Y:S05]  /*32e0*/  BSYNC B1 ;  /* 0x0000000000017941 */ /* 0x000fea0003800000 */
.L_x_46:
[----:B-----5:R-:W-:Y:S01]  /*32f0*/  LOP3.LUT R14, R24, 0xffffe000, RZ, 0xc0, !PT ;  /* 0xffffe000180e7812 */ /* 0x020fe200078ec0ff */
[----:B------:R-:W-:Y:S01]  /*3300*/  BSSY B1, `(.L_x_48) ;  /* 0x0000009000017945 */ /* 0x000fe20003800000 */
[----:B------:R-:W-:-:S03]  /*3310*/  ISETP.GT.AND P0, PT, R4, 0x11, PT ;  /* 0x000000110400780c */ /* 0x000fc60003f04270 */
[----:B0-----:R-:W-:Y:S01]  /*3320*/  FMUL R5, R14, R57 ;  /* 0x000000390e057220 */ /* 0x001fe20000400000 */
[----:B------:R-:W-:-:S03]  /*3330*/  ISETP.GT.AND P3, PT, R3, RZ, P0 ;  /* 0x000000ff0300720c */ /* 0x000fc60000764270 */
[----:B------:R-:W-:-:S05]  /*3340*/  FFMA R5, R32, R56, R5 ;  /* 0x0000003820057223 */ /* 0x000fca0000000005 */
[----:B------:R-:W-:-:S05]  /*3350*/  F2FP.TF32.F32.PACK_B R5, R5 ;  /* 0x00000005ff05723e */ /* 0x000fca00024050ff */
[----:B------:R0:W-:Y:S01]  /*3360*/  @P2 STG.E desc[UR40][R8.64+0x40], R5 ;  /* 0x0000400508002986 */ /* 0x0001e2000c101928 */
[----:B------:R-:W-:Y:S05]  /*3370*/  @!P3 BRA `(.L_x_49) ;  /* 0x000000000004b947 */ /* 0x000fea0003800000 */
[----:B------:R0:W5:Y:S02]  /*3380*/  LDG.E.LTC128B R24, desc[UR40][R6.64+0x44] ;  /* 0x0000442806187981 */ /* 0x000164000c1e1920 */
.L_x_49:
[----:B------:R-:W-:Y:S05]  /*3390*/  BSYNC B1 ;  /* 0x0000000000017941 */ /* 0x000fea0003800000 */
.L_x_48:
        /* <DEDUP_REMOVED lines=9> */
.L_x_51:
[----:B------:R-:W-:Y:S05]  /*3430*/  BSYNC B1 ;  /* 0x0000000000017941 */ /* 0x000fea0003800000 */
.L_x_50:
        /* <DEDUP_REMOVED lines=9> */
.L_x_53:
[----:B------:R-:W-:Y:S05]  /*34d0*/  BSYNC B1 ;  /* 0x0000000000017941 */ /* 0x000fea0003800000 */
.L_x_52:
        /* <DEDUP_REMOVED lines=10> */
.L_x_55:
[----:B------:R-:W-:Y:S05]  /*3580*/  BSYNC B1 ;  /* 0x0000000000017941 */ /* 0x000fea0003800000 */
.L_x_54:
        /* <DEDUP_REMOVED lines=10> */
.L_x_57:
[----:B------:R-:W-:Y:S05]  /*3630*/  BSYNC B1 ;  /* 0x0000000000017941 */ /* 0x000fea0003800000 */
.L_x_56:
        /* <DEDUP_REMOVED lines=9> */
.L_x_59:
[----:B------:R-:W-:Y:S05]  /*36d0*/  BSYNC B1 ;  /* 0x0000000000017941 */ /* 0x000fea0003800000 */
.L_x_58:
        /* <DEDUP_REMOVED lines=9> */
.L_x_61:
[----:B------:R-:W-:Y:S05]  /*3770*/  BSYNC B1 ;  /* 0x0000000000017941 */ /* 0x000fea0003800000 */
.L_x_60:
        /* <DEDUP_REMOVED lines=10> */
.L_x_63:
[----:B------:R-:W-:Y:S05]  /*3820*/  BSYNC B1 ;  /* 0x0000000000017941 */ /* 0x000fea0003800000 */
.L_x_62:
        /* <DEDUP_REMOVED lines=10> */
.L_x_65:
[----:B------:R-:W-:Y:S05]  /*38d0*/  BSYNC B1 ;  /* 0x0000000000017941 */ /* 0x000fea0003800000 */
.L_x_64:
        /* <DEDUP_REMOVED lines=9> */
.L_x_67:
[----:B------:R-:W-:Y:S05]  /*3970*/  BSYNC B1 ;  /* 0x0000000000017941 */ /* 0x000fea0003800000 */
.L_x_66:
        /* <DEDUP_REMOVED lines=9> */
.L_x_69:
[----:B------:R-:W-:Y:S05]  /*3a10*/  BSYNC B1 ;  /* 0x0000000000017941 */ /* 0x000fea0003800000 */
.L_x_68:
        /* <DEDUP_REMOVED lines=10> */
.L_x_71:
[----:B------:R-:W-:Y:S05]  /*3ac0*/  BSYNC B1 ;  /* 0x0000000000017941 */ /* 0x000fea0003800000 */
.L_x_70:
        /* <DEDUP_REMOVED lines=10> */
.L_x_73:
[----:B------:R-:W-:Y:S05]  /*3b70*/  BSYNC B1 ;  /* 0x0000000000017941 */ /* 0x000fea0003800000 */
.L_x_72:
        /* <DEDUP_REMOVED lines=9> */
.L_x_75:
[----:B------:R-:W-:Y:S05]  /*3c10*/  BSYNC B1 ;  /* 0x0000000000017941 */ /* 0x000fea0003800000 */
.L_x_74:
        /* <DEDUP_REMOVED lines=9> */
.L_x_77:
[----:B------:R-:W-:Y:S05]  /*3cb0*/  BSYNC B1 ;  /* 0x0000000000017941 */ /* 0x000fea0003800000 */
.L_x_76:
        /* <DEDUP_REMOVED lines=10> */
.L_x_79:
[----:B------:R-:W-:Y:S05]  /*3d60*/  BSYNC B1 ;  /* 0x0000000000017941 */ /* 0x000fea0003800000 */
.L_x_78:
        /* <DEDUP_REMOVED lines=10> */
.L_x_81:
[----:B------:R-:W-:Y:S05]  /*3e10*/  BSYNC B1 ;  /* 0x0000000000017941 */ /* 0x000fea0003800000 */
.L_x_80:
        /* <DEDUP_REMOVED lines=9> */
.L_x_83:
[----:B------:R-:W-:Y:S05]  /*3eb0*/  BSYNC B1 ;  /* 0x0000000000017941 */ /* 0x000fea0003800000 */
.L_x_82:
        /* <DEDUP_REMOVED lines=9> */
.L_x_85:
[----:B------:R-:W-:Y:S05]  /*3f50*/  BSYNC B1 ;  /* 0x0000000000017941 */ /* 0x000fea0003800000 */
.L_x_84:
        /* <DEDUP_REMOVED lines=10> */
.L_x_87:
[----:B------:R-:W-:Y:S05]  /*4000*/  BSYNC B1 ;  /* 0x0000000000017941 */ /* 0x000fea0003800000 */
.L_x_86:
[----:B-----5:R-:W-:Y:S01]  /*4010*/  LOP3.LUT R14, R24, 0xffffe000, RZ, 0xc0, !PT ;  /* 0xffffe000180e7812 */ /* 0x020fe200078ec0ff */
[----:B------:R-:W-:Y:S01]  /*4020*/  BSSY B1, `(.L_x_88) ;  /* 0x000000b000017945 */ /* 0x000fe20003800000 */
[----:B------:R-:W-:Y:S01]  /*4030*/  ISETP.GT.AND P0, PT, R4, 0x39, PT ;  /* 0x000000390400780c */ /* 0x000fe20003f04270 */
[----:B------:R-:W-:Y:S02]  /*4040*/  @P2 IMAD.MOV.U32 R4, RZ, RZ, R8 ;  /* 0x000000ffff042224 */ /* 0x000fe400078e0008 */
[----:B0-----:R-:W-:Y:S01]  /*4050*/  FMUL R5, R14, R57 ;  /* 0x000000390e057220 */ /* 0x001fe20000400000 */
[----:B------:R-:W-:-:S03]  /*4060*/  ISETP.GT.AND P3, PT, R3, RZ, P0 ;  /* 0x000000ff0300720c */ /* 0x000fc60000764270 */
[----:B------:R-:W-:Y:S01]  /*4070*/  FFMA R15, R52, R56, R5 ;  /* 0x00000038340f7223 */ /* 0x000fe20000000005 */
[----:B------:R-:W-:-:S04]  /*4080*/  @P2 IMAD.MOV.U32 R5, RZ, RZ, R9 ;  /* 0x000000ffff052224 */ /* 0x000fc800078e0009 */
[----:B------:R-:W-:-:S05]  /*4090*/  F2FP.TF32.F32.PACK_B R15, R15 ;  /* 0x0000000fff0f723e */ /* 0x000fca00024050ff */
[----:B------:R0:W-:Y:S01]  /*40a0*/  @P2 STG.E desc[UR40][R4.64+0xe0], R15 ;  /* 0x0000e00f04002986 */ /* 0x0001e2000c101928 */
[----:B------:R-:W-:Y:S05]  /*40b0*/  @!P3 BRA `(.L_x_89) ;  /* 0x000000000004b947 */ /* 0x000fea0003800000 */
[----:B------:R0:W5:Y:S02]  /*40c0*/  LDG.E.LTC128B R24, desc[UR40][R6.64+0xe4] ;  /* 0x0000e42806187981 */ /* 0x000164000c1e1920 */
.L_x_89:
[----:B------:R-:W-:Y:S05]  /*40d0*/  BSYNC B1 ;  /* 0x0000000000017941 */ /* 0x000fea0003800000 */
.L_x_88:
[----:B0----5:R-:W-:Y:S01]  /*40e0*/  LOP3.LUT R4, R24, 0xffffe000, RZ, 0xc0, !PT ;  /* 0xffffe00018047812 */ /* 0x021fe200078ec0ff */
        /* <DEDUP_REMOVED lines=8> */
.L_x_91:
[----:B------:R-:W-:Y:S05]  /*4170*/  BSYNC B1 ;  /* 0x0000000000017941 */ /* 0x000fea0003800000 */
.L_x_90:
[----:B-----5:R-:W-:Y:S01]  /*4180*/  LOP3.LUT R4, R24, 0xffffe000, RZ, 0xc0, !PT ;  /* 0xffffe00018047812 */ /* 0x020fe200078ec0ff */
[----:B------:R-:W-:Y:S01]  /*4190*/  BSSY B1, `(.L_x_92) ;  /* 0x000000a000017945 */ /* 0x000fe20003800000 */
[----:B------:R-:W-:-:S03]  /*41a0*/  ISETP.GT.AND P0, PT, R3, 0x8, P0 ;  /* 0x000000080300780c */ /* 0x000fc60000704270 */
[----:B------:R-:W-:Y:S01]  /*41b0*/  FMUL R5, R4, R57 ;  /* 0x0000003904057220 */ /* 0x000fe20000400000 */
[----:B------:R-:W-:-:S03]  /*41c0*/  @P1 IMAD.MOV.U32 R4, RZ, RZ, R12 ;  /* 0x000000ffff041224 */ /* 0x000fc600078e000c */
[----:B-1----:R-:W-:Y:S01]  /*41d0*/  FFMA R7, R54, R56, R5 ;  /* 0x0000003836077223 */ /* 0x002fe20000000005 */
[----:B------:R-:W-:-:S04]  /*41e0*/  @P1 IMAD.MOV.U32 R5, RZ, RZ, R13 ;  /* 0x000000ffff051224 */ /* 0x000fc800078e000d */
[----:B------:R-:W-:-:S05]  /*41f0*/  F2FP.TF32.F32.PACK_B R7, R7 ;  /* 0x00000007ff07723e */ /* 0x000fca00024050ff */
[----:B------:R1:W-:Y:S01]  /*4200*/  @P1 STG.E desc[UR40][R4.64+0xe0], R7 ;  /* 0x0000e00704001986 */ /* 0x0003e2000c101928 */
[----:B------:R-:W-:Y:S05]  /*4210*/  @!P0 BRA `(.L_x_93) ;  /* 0x0000000000048947 */ /* 0x000fea0003800000 */
[----:B------:R0:W5:Y:S02]  /*4220*/  LDG.E.LTC128B R24, desc[UR40][R10.64+0xe4] ;  /* 0x0000e4280a187981 */ /* 0x000164000c1e1920 */
.L_x_93:
[----:B------:R-:W-:Y:S05]  /*4230*/  BSYNC B1 ;  /* 0x0000000000017941 */ /* 0x000fea0003800000 */
.L_x_92:
[----:B------:R-:W-:Y:S05]  /*4240*/  @!P0 BRA `(.L_x_94) ;  /* 0x0000000800908947 */ /* 0x000fea0003800000 */
[----:B-----5:R-:W-:-:S05]  /*4250*/  LOP3.LUT R24, R24, 0xffffe000, RZ, 0xc0, !PT ;  /* 0xffffe00018187812 */ /* 0x020fca00078ec0ff */
[----:B------:R-:W-:-:S04]  /*4260*/  FMUL R24, R24, R57 ;  /* 0x0000003918187220 */ /* 0x000fc80000400000 */
[----:B------:R-:W-:-:S05]  /*4270*/  FFMA R55, R55, R56, R24 ;  /* 0x0000003837377223 */ /* 0x000fca0000000018 */
[----:B------:R-:W-:-:S05]  /*4280*/  F2FP.TF32.F32.PACK_B R55, R55 ;  /* 0x00000037ff37723e */ /* 0x000fca00024050ff */
[----:B------:R0:W-:Y:S01]  /*4290*/  STG.E desc[UR40][R12.64+0xe4], R55 ;  /* 0x0000e4370c007986 */ /* 0x0001e2000c101928 */
[----:B------:R-:W-:Y:S05]  /*42a0*/  BRA `(.L_x_94) ;  /* 0x0000000800787947 */ /* 0x000fea0003800000 */
.L_x_33:
[----:B------:R-:W-:Y:S01]  /*42b0*/  ISETP.GT.AND P4, PT, R4, 0x1, PT ;  /* 0x000000010400780c */ /* 0x000fe20003f84270 */
[----:B------:R-:W-:Y:S01]  /*42c0*/  ULDC.64 UR4, c[0x0][0x5c0] ;  /* 0x0001700000047ab9 */ /* 0x000fe20000000a00 */
[-C--:B------:R-:W-:Y:S01]  /*42d0*/  FMUL R5, R24, R56.reuse ;  /* 0x0000003818057220 */ /* 0x080fe20000400000 */
[----:B------:R-:W-:Y:S01]  /*42e0*/  LEA R6, P1, R72, UR4, 0x2 ;  /* 0x0000000448067c11 */ /* 0x000fe2000f8210ff */
[-C--:B------:R-:W-:Y:S01]  /*42f0*/  FMUL R25, R25, R56.reuse ;  /* 0x0000003819197220 */ /* 0x080fe20000400000 */
[C---:B------:R-:W-:Y:S01]  /*4300*/  ISETP.GT.AND P0, PT, R3.reuse, RZ, P4 ;  /* 0x000000ff0300720c */ /* 0x040fe20002704270 */
[-C--:B------:R-:W-:Y:S01]  /*4310*/  FMUL R11, R26, R56.reuse ;  /* 0x000000381a0b7220 */ /* 0x080fe20000400000 */
[----:B------:R-:W-:Y:S01]  /*4320*/  ISETP.GT.AND P3, PT, R3, 0x8, P3 ;  /* 0x000000080300780c */ /* 0x000fe20001f64270 */
[-C--:B------:R-:W-:Y:S01]  /*4330*/  FMUL R27, R27, R56.reuse ;  /* 0x000000381b1b7220 */ /* 0x080fe20000400000 */
[----:B------:R-:W-:Y:S01]  /*4340*/  LEA.HI.X R7, R72, UR5, R83, 0x2, P1 ;  /* 0x0000000548077c11 */ /* 0x000fe200088f1453 */
[-C--:B------:R-:W-:Y:S01]  /*4350*/  FMUL R29, R29, R56.reuse ;  /* 0x000000381d1d7220 */ /* 0x080fe20000400000 */
[----:B------:R-:W-:Y:S01]  /*4360*/  F2FP.TF32.F32.PACK_B R5, R5 ;  /* 0x00000005ff05723e */ /* 0x000fe200024050ff */
[-C--:B------:R-:W-:Y:S01]  /*4370*/  FMUL R31, R31, R56.reuse ;  /* 0x000000381f1f7220 */ /* 0x080fe20000400000 */
[C---:B------:R-:W-:Y:S01]  /*4380*/  SHF.L.U64.HI R9, R58.reuse, 0x2, R59 ;  /* 0x000000023a097819 */ /* 0x040fe2000001023b */
[----:B------:R-:W-:Y:S01]  /*4390*/  FMUL R33, R33, R56 ;  /* 0x0000003821217220 */ /* 0x000fe20000400000 */
[----:B------:R-:W-:Y:S01]  /*43a0*/  LEA R8, P1, R58, R6, 0x2 ;  /* 0x000000063a087211 */ /* 0x000fe200078210ff */
[----:B------:R0:W-:Y:S01]  /*43b0*/  @P2 STG.E desc[UR40][R6.64], R5 ;  /* 0x0000000506002986 */ /* 0x0001e2000c101928 */
[----:B------:R-:W-:Y:S01]  /*43c0*/  F2FP.TF32.F32.PACK_B R25, R25 ;  /* 0x00000019ff19723e */ /* 0x000fe200024050ff */
[-C--:B------:R-:W-:Y:S01]  /*43d0*/  FMUL R13, R34, R56.reuse ;  /* 0x00000038220d7220 */ /* 0x080fe20000400000 */
[----:B------:R-:W-:Y:S01]  /*43e0*/  F2FP.TF32.F32.PACK_B R11, R11 ;  /* 0x0000000bff0b723e */ /* 0x000fe200024050ff */
[----:B------:R-:W-:Y:S01]  /*43f0*/  IMAD.X R9, R9, 0x1, R7, P1 ;  /* 0x0000000109097824 */ /* 0x000fe200008e0607 */
[C---:B------:R-:W-:Y:S01]  /*4400*/  ISETP.GT.AND P2, PT, R4.reuse, 0x8, PT ;  /* 0x000000080400780c */ /* 0x040fe20003f44270 */
[----:B------:R-:W-:Y:S01]  /*4410*/  @P0 STG.E desc[UR40][R6.64+0x4], R25 ;  /* 0x0000041906000986 */ /* 0x000fe2000c101928 */
[----:B------:R-:W-:Y:S01]  /*4420*/  ISETP.GT.AND P0, PT, R4, 0x9, PT ;  /* 0x000000090400780c */ /* 0x000fe20003f04270 */
[-C--:B------:R-:W-:Y:S01]  /*4430*/  FMUL R35, R35, R56.reuse ;  /* 0x0000003823237220 */ /* 0x080fe20000400000 */
[C---:B------:R-:W-:Y:S01]  /*4440*/  ISETP.GT.AND P4, PT, R3.reuse, 0x8, P4 ;  /* 0x000000080300780c */ /* 0x040fe20002784270 */
[----:B------:R1:W-:Y:S01]  /*4450*/  @P3 STG.E desc[UR40][R8.64], R11 ;  /* 0x0000000b08003986 */ /* 0x0003e2000c101928 */
[C---:B------:R-:W-:Y:S01]  /*4460*/  ISETP.GT.AND P1, PT, R3.reuse, RZ, P2 ;  /* 0x000000ff0300720c */ /* 0x040fe20001724270 */
[-C--:B0-----:R-:W-:Y:S01]  /*4470*/  FMUL R5, R28, R56.reuse ;  /* 0x000000381c057220 */ /* 0x081fe20000400000 */
[----:B------:R-:W-:Y:S01]  /*4480*/  ISETP.GT.AND P3, PT, R3, RZ, P0 ;  /* 0x000000ff0300720c */ /* 0x000fe20000764270 */
[-C--:B------:R-:W-:Y:S01]  /*4490*/  FMUL R37, R37, R56.reuse ;  /* 0x0000003825257220 */ /* 0x080fe20000400000 */
[----:B------:R-:W-:Y:S01]  /*44a0*/  F2FP.TF32.F32.PACK_B R27, R27 ;  /* 0x0000001bff1b723e */ /* 0x000fe200024050ff */
[-C--:B------:R-:W-:Y:S01]  /*44b0*/  FMUL R39, R39, R56.reuse ;  /* 0x0000003827277220 */ /* 0x080fe20000400000 */
[----:B------:R-:W-:Y:S01]  /*44c0*/  F2FP.TF32.F32.PACK_B R5, R5 ;  /* 0x00000005ff05723e */ /* 0x000fe200024050ff */
[-C--:B------:R-:W-:Y:S01]  /*44d0*/  FMUL R41, R41, R56.reuse ;  /* 0x0000003829297220 */ /* 0x080fe20000400000 */
[----:B------:R-:W-:Y:S01]  /*44e0*/  ISETP.GT.AND P2, PT, R3, 0x8, P2 ;  /* 0x000000080300780c */ /* 0x000fe20001744270 */
[-C--:B------:R-:W-:Y:S01]  /*44f0*/  FMUL R43, R43, R56.reuse ;  /* 0x000000382b2b7220 */ /* 0x080fe20000400000 */
[----:B------:R-:W-:Y:S01]  /*4500*/  F2FP.TF32.F32.PACK_B R29, R29 ;  /* 0x0000001dff1d723e */ /* 0x000fe200024050ff */
[----:B------:R-:W-:Y:S01]  /*4510*/  @P4 STG.E desc[UR40][R8.64+0x4], R27 ;  /* 0x0000041b08004986 */ /* 0x000fe2000c101928 */
[-C--:B-1----:R-:W-:Y:S01]  /*4520*/  FMUL R11, R30, R56.reuse ;  /* 0x000000381e0b7220 */ /* 0x082fe20000400000 */
[----:B------:R-:W-:Y:S01]  /*4530*/  ISETP.GT.AND P0, PT, R3, 0x8, P0 ;  /* 0x000000080300780c */ /* 0x000fe20000704270 */
[-C--:B------:R-:W-:Y:S01]  /*4540*/  FMUL R45, R45, R56.reuse ;  /* 0x000000382d2d7220 */ /* 0x080fe20000400000 */
[----:B------:R0:W-:Y:S01]  /*4550*/  @P1 STG.E desc[UR40][R6.64+0x20], R5 ;  /* 0x0000200506001986 */ /* 0x0001e2000c101928 */
[C---:B------:R-:W-:Y:S01]  /*4560*/  ISETP.GT.AND P4, PT, R4.reuse, 0x11, PT ;  /* 0x000000110400780c */ /* 0x040fe20003f84270 */
[-C--:B------:R-:W-:Y:S01]  /*4570*/  FMUL R47, R47, R56.reuse ;  /* 0x000000382f2f7220 */ /* 0x080fe20000400000 */
[----:B------:R-:W-:Y:S01]  /*4580*/  F2FP.TF32.F32.PACK_B R11, R11 ;  /* 0x0000000bff0b723e */ /* 0x000fe200024050ff */
[----:B------:R-:W-:Y:S01]  /*4590*/  @P3 STG.E desc[UR40][R6.64+0x24], R29 ;  /* 0x0000241d06003986 */ /* 0x000fe2000c101928 */
[----:B------:R-:W-:Y:S01]  /*45a0*/  ISETP.GT.AND P3, PT, R4, 0x10, PT ;  /* 0x000000100400780c */ /* 0x000fe20003f64270 */
[-C--:B------:R-:W-:Y:S01]  /*45b0*/  FMUL R49, R49, R56.reuse ;  /* 0x0000003831317220 */ /* 0x080fe20000400000 */
[----:B------:R-:W-:Y:S01]  /*45c0*/  F2FP.TF32.F32.PACK_B R31, R31 ;  /* 0x0000001fff1f723e */ /* 0x000fe200024050ff */
[----:B------:R1:W-:Y:S01]  /*45d0*/  @P2 STG.E desc[UR40][R8.64+0x20], R11 ;  /* 0x0000200b08002986 */ /* 0x0003e2000c101928 */
[C---:B------:R-:W-:Y:S01]  /*45e0*/  ISETP.GT.AND P1, PT, R3.reuse, RZ, P3 ;  /* 0x000000ff0300720c */ /* 0x040fe20001f24270 */
[-C--:B------:R-:W-:Y:S01]  /*45f0*/  FMUL R15, R50, R56.reuse ;  /* 0x00000038320f7220 */ /* 0x080fe20000400000 */
[C---:B------:R-:W-:Y:S01]  /*4600*/  ISETP.GT.AND P2, PT, R3.reuse, RZ, P4 ;  /* 0x000000ff0300720c */ /* 0x040fe20002744270 */
[-C--:B0-----:R-:W-:Y:S01]  /*4610*/  FMUL R5, R32, R56.reuse ;  /* 0x0000003820057220 */ /* 0x081fe20000400000 */
[----:B------:R-:W-:Y:S01]  /*4620*/  ISETP.GT.AND P3, PT, R3, 0x8, P3 ;  /* 0x000000080300780c */ /* 0x000fe20001f64270 */
[----:B------:R-:W-:Y:S01]  /*4630*/  @P0 STG.E desc[UR40][R8.64+0x24], R31 ;  /* 0x0000241f08000986 */ /* 0x000fe2000c101928 */
[----:B------:R-:W-:Y:S01]  /*4640*/  F2FP.TF32.F32.PACK_B R33, R33 ;  /* 0x00000021ff21723e */ /* 0x000fe200024050ff */
[-C--:B------:R-:W-:Y:S01]  /*4650*/  FMUL R51, R51, R56.reuse ;  /* 0x0000003833337220 */ /* 0x080fe20000400000 */
[----:B------:R-:W-:Y:S01]  /*4660*/  F2FP.TF32.F32.PACK_B R5, R5 ;  /* 0x00000005ff05723e */ /* 0x000fe200024050ff */
[-C--:B------:R-:W-:Y:S01]  /*4670*/  FMUL R53, R53, R56.reuse ;  /* 0x0000003835357220 */ /* 0x080fe20000400000 */
[----:B------:R-:W-:Y:S01]  /*4680*/  F2FP.TF32.F32.PACK_B R13, R13 ;  /* 0x0000000dff0d723e */ /* 0x000fe200024050ff */
[-C--:B-1----:R-:W-:Y:S01]  /*4690*/  FMUL R11, R38, R56.reuse ;  /* 0x00000038260b7220 */ /* 0x082fe20000400000 */
[C---:B------:R-:W-:Y:S01]  /*46a0*/  ISETP.GT.AND P0, PT, R4.reuse, 0x19, PT ;  /* 0x000000190400780c */ /* 0x040fe20003f04270 */
[----:B------:R0:W-:Y:S01]  /*46b0*/  @P1 STG.E desc[UR40][R6.64+0x40], R5 ;  /* 0x0000400506001986 */ /* 0x0001e2000c101928 */
[----:B------:R-:W-:Y:S01]  /*46c0*/  ISETP.GT.AND P1, PT, R4, 0x18, PT ;  /* 0x000000180400780c */ /* 0x000fe20003f24270 */
[----:B------:R-:W-:Y:S01]  /*46d0*/  FMUL R55, R55, R56 ;  /* 0x0000003837377220 */ /* 0x000fe20000400000 */
[C---:B------:R-:W-:Y:S01]  /*46e0*/  ISETP.GT.AND P4, PT, R3.reuse, 0x8, P4 ;  /* 0x000000080300780c */ /* 0x040fe20002784270 */
[----:B------:R-:W-:Y:S01]  /*46f0*/  @P2 STG.E desc[UR40][R6.64+0x44], R33 ;  /* 0x0000442106002986 */ /* 0x000fe2000c101928 */
[----:B------:R-:W-:-:S02]  /*4700*/  ISETP.GT.AND P2, PT, R3, RZ, P1 ;  /* 0x000000ff0300720c */ /* 0x000fc40000f44270 */
[C---:B------:R-:W-:Y:S01]  /*4710*/  ISETP.GT.AND P1, PT, R3.reuse, 0x8, P1 ;  /* 0x000000080300780c */ /* 0x040fe20000f24270 */
[----:B------:R1:W-:Y:S01]  /*4720*/  @P3 STG.E desc[UR40][R8.64+0x40], R13 ;  /* 0x0000400d08003986 */ /* 0x0003e2000c101928 */
[----:B------:R-:W-:Y:S02]  /*4730*/  ISETP.GT.AND P3, PT, R3, RZ, P0 ;  /* 0x000000ff0300720c */ /* 0x000fe40000764270 */
[----:B------:R-:W-:Y:S01]  /*4740*/  F2FP.TF32.F32.PACK_B R35, R35 ;  /* 0x00000023ff23723e */ /* 0x000fe200024050ff */
[----:B0-----:R-:W-:Y:S01]  /*4750*/  FMUL R5, R36, R56 ;  /* 0x0000003824057220 */ /* 0x001fe20000400000 */
[----:B------:R-:W-:Y:S02]  /*4760*/  F2FP.TF32.F32.PACK_B R37, R37 ;  /* 0x00000025ff25723e */ /* 0x000fe400024050ff */
[----:B------:R-:W-:Y:S01]  /*4770*/  F2FP.TF32.F32.PACK_B R11, R11 ;  /* 0x0000000bff0b723e */ /* 0x000fe200024050ff */
[----:B------:R-:W-:Y:S01]  /*4780*/  @P4 STG.E desc[UR40][R8.64+0x44], R35 ;  /* 0x0000442308004986 */ /* 0x000fe2000c101928 */
[----:B------:R-:W-:-:S02]  /*4790*/  F2FP.TF32.F32.PACK_B R5, R5 ;  /* 0x00000005ff05723e */ /* 0x000fc400024050ff */
[----:B------:R-:W-:Y:S01]  /*47a0*/  F2FP.TF32.F32.PACK_B R39, R39 ;  /* 0x00000027ff27723e */ /* 0x000fe200024050ff */
[----:B-1----:R-:W-:Y:S01]  /*47b0*/  FMUL R13, R42, R56 ;  /* 0x000000382a0d7220 */ /* 0x002fe20000400000 */
[----:B------:R-:W-:Y:S01]  /*47c0*/  F2FP.TF32.F32.PACK_B R41, R41 ;  /* 0x00000029ff29723e */ /* 0x000fe200024050ff */
[----:B------:R0:W-:Y:S01]  /*47d0*/  @P2 STG.E desc[UR40][R6.64+0x60], R5 ;  /* 0x0000600506002986 */ /* 0x0001e2000c101928 */
[C---:B------:R-:W-:Y:S02]  /*47e0*/  ISETP.GT.AND P2, PT, R4.reuse, 0x20, PT ;  /* 0x000000200400780c */ /* 0x040fe40003f44270 */
[----:B------:R-:W-:Y:S01]  /*47f0*/  F2FP.TF32.F32.PACK_B R13, R13 ;  /* 0x0000000dff0d723e */ /* 0x000fe200024050ff */
[----:B------:R-:W-:Y:S01]  /*4800*/  @P3 STG.E desc[UR40][R6.64+0x64], R37 ;  /* 0x0000642506003986 */ /* 0x000fe2000c101928 */
[C---:B------:R-:W-:Y:S02]  /*4810*/  ISETP.GT.AND P3, PT, R3.reuse, 0x8, P0 ;  /* 0x000000080300780c */ /* 0x040fe40000764270 */
[----:B------:R-:W-:Y:S01]  /*4820*/  ISETP.GT.AND P0, PT, R4, 0x21, PT ;  /* 0x000000210400780c */ /* 0x000fe20003f04270 */
[----:B------:R1:W-:Y:S01]  /*4830*/  @P1 STG.E desc[UR40][R8.64+0x60], R11 ;  /* 0x0000600b08001986 */ /* 0x0003e2000c101928 */
[----:B------:R-:W-:-:S02]  /*4840*/  ISETP.GT.AND P4, PT, R3, RZ, P2 ;  /* 0x000000ff0300720c */ /* 0x000fc40001784270 */
[C---:B------:R-:W-:Y:S01]  /*4850*/  ISETP.GT.AND P1, PT, R3.reuse, RZ, P0 ;  /* 0x000000ff0300720c */ /* 0x040fe20000724270 */
[-C--:B0-----:R-:W-:Y:S01]  /*4860*/  FMUL R5, R40, R56.reuse ;  /* 0x0000003828057220 */ /* 0x081fe20000400000 */
[C---:B------:R-:W-:Y:S02]  /*4870*/  ISETP.GT.AND P2, PT, R3.reuse, 0x8, P2 ;  /* 0x000000080300780c */ /* 0x040fe40001744270 */
[----:B------:R-:W-:Y:S02]  /*4880*/  F2FP.TF32.F32.PACK_B R43, R43 ;  /* 0x0000002bff2b723e */ /* 0x000fe400024050ff */
[----:B------:R-:W-:Y:S01]  /*4890*/  F2FP.TF32.F32.PACK_B R5, R5 ;  /* 0x00000005ff05723e */ /* 0x000fe200024050ff */
[----:B------:R-:W-:Y:S01]  /*48a0*/  @P3 STG.E desc[UR40][R8.64+0x64], R39 ;  /* 0x0000642708003986 */ /* 0x000fe2000c101928 */
[----:B------:R-:W-:Y:S01]  /*48b0*/  ISETP.GT.AND P3, PT, R3, 0x8, P0 ;  /* 0x000000080300780c */ /* 0x000fe20000764270 */
[----:B-1----:R-:W-:Y:S01]  /*48c0*/  FMUL R11, R46, R56 ;  /* 0x000000382e0b7220 */ /* 0x002fe20000400000 */
[----:B------:R-:W-:Y:S01]  /*48d0*/  ISETP.GT.AND P0, PT, R4, 0x29, PT ;  /* 0x000000290400780c */ /* 0x000fe20003f04270 */
[----:B------:R0:W-:Y:S01]  /*48e0*/  @P4 STG.E desc[UR40][R6.64+0x80], R5 ;  /* 0x0000800506004986 */ /* 0x0001e2000c101928 */
[----:B------:R-:W-:-:S02]  /*48f0*/  F2FP.TF32.F32.PACK_B R45, R45 ;  /* 0x0000002dff2d723e */ /* 0x000fc400024050ff */
[----:B------:R-:W-:Y:S01]  /*4900*/  F2FP.TF32.F32.PACK_B R11, R11 ;  /* 0x0000000bff0b723e */ /* 0x000fe200024050ff */
[----:B------:R-:W-:Y:S01]  /*4910*/  @P1 STG.E desc[UR40][R6.64+0x84], R41 ;  /* 0x0000842906001986 */ /* 0x000fe2000c101928 */
[----:B------:R-:W-:Y:S02]  /*4920*/  ISETP.GT.AND P1, PT, R4, 0x28, PT ;  /* 0x000000280400780c */ /* 0x000fe40003f24270 */
[----:B------:R-:W-:Y:S01]  /*4930*/  F2FP.TF32.F32.PACK_B R47, R47 ;  /* 0x0000002fff2f723e */ /* 0x000fe200024050ff */
[----:B------:R1:W-:Y:S01]  /*4940*/  @P2 STG.E desc[UR40][R8.64+0x80], R13 ;  /* 0x0000800d08002986 */ /* 0x0003e2000c101928 */
[C---:B------:R-:W-:Y:S02]  /*4950*/  ISETP.GT.AND P4, PT, R3.reuse, RZ, P1 ;  /* 0x000000ff0300720c */ /* 0x040fe40000f84270 */
[C---:B------:R-:W-:Y:S01]  /*4960*/  ISETP.GT.AND P2, PT, R3.reuse, RZ, P0 ;  /* 0x000000ff0300720c */ /* 0x040fe20000744270 */
[----:B0-----:R-:W-:Y:S01]  /*4970*/  FMUL R5, R44, R56 ;  /* 0x000000382c057220 */ /* 0x001fe20000400000 */
[----:B------:R-:W-:Y:S01]  /*4980*/  ISETP.GT.AND P1, PT, R3, 0x8, P1 ;  /* 0x000000080300780c */ /* 0x000fe20000f24270 */
[----:B------:R-:W-:Y:S01]  /*4990*/  @P3 STG.E desc[UR40][R8.64+0x84], R43 ;  /* 0x0000842b08003986 */ /* 0x000fe2000c101928 */
[----:B------:R-:W-:-:S02]  /*49a0*/  ISETP.GT.AND P3, PT, R4, 0x31, PT ;  /* 0x000000310400780c */ /* 0x000fc40003f64270 */
[----:B------:R-:W-:Y:S02]  /*49b0*/  F2FP.TF32.F32.PACK_B R5, R5 ;  /* 0x00000005ff05723e */ /* 0x000fe400024050ff */
[----:B------:R-:W-:Y:S01]  /*49c0*/  ISETP.GT.AND P0, PT, R3, 0x8, P0 ;  /* 0x000000080300780c */ /* 0x000fe20000704270 */
[----:B-1----:R-:W-:Y:S01]  /*49d0*/  FMUL R13, R48, R56 ;  /* 0x00000038300d7220 */ /* 0x002fe20000400000 */
[----:B------:R-:W-:Y:S01]  /*49e0*/  F2FP.TF32.F32.PACK_B R49, R49 ;  /* 0x00000031ff31723e */ /* 0x000fe200024050ff */
[----:B------:R-:W-:Y:S01]  /*49f0*/  @P4 STG.E desc[UR40][R6.64+0xa0], R5 ;  /* 0x0000a00506004986 */ /* 0x000fe2000c101928 */
[----:B------:R-:W-:Y:S02]  /*4a00*/  F2FP.TF32.F32.PACK_B R15, R15 ;  /* 0x0000000fff0f723e */ /* 0x000fe400024050ff */
[----:B------:R-:W-:Y:S01]  /*4a10*/  F2FP.TF32.F32.PACK_B R13, R13 ;  /* 0x0000000dff0d723e */ /* 0x000fe200024050ff */
[----:B------:R-:W-:Y:S01]  /*4a20*/  @P2 STG.E desc[UR40][R6.64+0xa4], R45 ;  /* 0x0000a42d06002986 */ /* 0x000fe2000c101928 */
[----:B------:R-:W-:-:S02]  /*4a30*/  ISETP.GT.AND P2, PT, R4, 0x30, PT ;  /* 0x000000300400780c */ /* 0x000fc40003f44270 */
[----:B------:R-:W-:Y:S01]  /*4a40*/  F2FP.TF32.F32.PACK_B R51, R51 ;  /* 0x00000033ff33723e */ /* 0x000fe200024050ff */
[----:B------:R0:W-:Y:S01]  /*4a50*/  @P1 STG.E desc[UR40][R8.64+0xa0], R11 ;  /* 0x0000a00b08001986 */ /* 0x0001e2000c101928 */
[C---:B------:R-:W-:Y:S02]  /*4a60*/  ISETP.GT.AND P4, PT, R3.reuse, RZ, P2 ;  /* 0x000000ff0300720c */ /* 0x040fe40001784270 */
[C---:B------:R-:W-:Y:S01]  /*4a70*/  ISETP.GT.AND P1, PT, R3.reuse, RZ, P3 ;  /* 0x000000ff0300720c */ /* 0x040fe20001f24270 */
[----:B------:R-:W-:Y:S01]  /*4a80*/  @P0 STG.E desc[UR40][R8.64+0xa4], R47 ;  /* 0x0000a42f08000986 */ /* 0x000fe2000c101928 */
[C---:B------:R-:W-:Y:S02]  /*4a90*/  ISETP.GT.AND P2, PT, R3.reuse, 0x8, P2 ;  /* 0x000000080300780c */ /* 0x040fe40001744270 */
[----:B------:R-:W-:Y:S02]  /*4aa0*/  ISETP.GT.AND P0, PT, R4, 0x38, PT ;  /* 0x000000380400780c */ /* 0x000fe40003f04270 */
[----:B------:R-:W-:-:S02]  /*4ab0*/  ISETP.GT.AND P3, PT, R3, 0x8, P3 ;  /* 0x000000080300780c */ /* 0x000fc40001f64270 */
[----:B------:R-:W-:Y:S01]  /*4ac0*/  F2FP.TF32.F32.PACK_B R53, R53 ;  /* 0x00000035ff35723e */ /* 0x000fe200024050ff */
[----:B0-----:R-:W-:Y:S01]  /*4ad0*/  FMUL R11, R54, R56 ;  /* 0x00000038360b7220 */ /* 0x001fe20000400000 */
[----:B------:R-:W-:Y:S01]  /*4ae0*/  F2FP.TF32.F32.PACK_B R55, R55 ;  /* 0x00000037ff37723e */ /* 0x000fe200024050ff */
[----:B------:R-:W-:Y:S01]  /*4af0*/  @P4 STG.E desc[UR40][R6.64+0xc0], R13 ;  /* 0x0000c00d06004986 */ /* 0x000fe2000c101928 */
[----:B------:R-:W-:Y:S01]  /*4b00*/  ISETP.GT.AND P4, PT, R4, 0x39, PT ;  /* 0x000000390400780c */ /* 0x000fe20003f84270 */
[----:B------:R-:W-:Y:S01]  /*4b10*/  @P1 IMAD.MOV.U32 R4, RZ, RZ, R6 ;  /* 0x000000ffff041224 */ /* 0x000fe200078e0006 */
[----:B------:R-:W-:Y:S01]  /*4b20*/  F2FP.TF32.F32.PACK_B R11, R11 ;  /* 0x0000000bff0b723e */ /* 0x000fe200024050ff */
[----:B------:R-:W-:-:S05]  /*4b30*/  @P1 IMAD.MOV.U32 R5, RZ, RZ, R7 ;  /* 0x000000ffff051224 */ /* 0x000fca00078e0007 */
[----:B------:R0:W-:Y:S01]  /*4b40*/  @P1 STG.E desc[UR40][R4.64+0xc4], R49 ;  /* 0x0000c43104001986 */ /* 0x0001e2000c101928 */
[C---:B------:R-:W-:Y:S02]  /*4b50*/  ISETP.GT.AND P1, PT, R3.reuse, RZ, P0 ;  /* 0x000000ff0300720c */ /* 0x040fe40000724270 */
[----:B------:R-:W-:Y:S01]  /*4b60*/  ISETP.GT.AND P0, PT, R3, 0x8, P0 ;  /* 0x000000080300780c */ /* 0x000fe20000704270 */
[----:B0-----:R-:W-:Y:S02]  /*4b70*/  @P2 IMAD.MOV.U32 R4, RZ, RZ, R8 ;  /* 0x000000ffff042224 */ /* 0x001fe400078e0008 */
[----:B------:R-:W-:-:S05]  /*4b80*/  @P2 IMAD.MOV.U32 R5, RZ, RZ, R9 ;  /* 0x000000ffff052224 */ /* 0x000fca00078e0009 */
[----:B------:R0:W-:Y:S01]  /*4b90*/  @P2 STG.E desc[UR40][R4.64+0xc0], R15 ;  /* 0x0000c00f04002986 */ /* 0x0001e2000c101928 */
[C---:B------:R-:W-:Y:S02]  /*4ba0*/  ISETP.GT.AND P2, PT, R3.reuse, RZ, P4 ;  /* 0x000000ff0300720c */ /* 0x040fe40002744270 */
[----:B------:R-:W-:Y:S01]  /*4bb0*/  ISETP.GT.AND P4, PT, R3, 0x8, P4 ;  /* 0x000000080300780c */ /* 0x000fe20002784270 */
[----:B------:R-:W-:-:S05]  /*4bc0*/  FMUL R3, R52, R56 ;  /* 0x0000003834037220 */ /* 0x000fca0000400000 */
[----:B------:R-:W-:Y:S01]  /*4bd0*/  F2FP.TF32.F32.PACK_B R3, R3 ;  /* 0x00000003ff03723e */ /* 0x000fe200024050ff */
[----:B0-----:R-:W-:Y:S02]  /*4be0*/  @P3 IMAD.MOV.U32 R4, RZ, RZ, R8 ;  /* 0x000000ffff043224 */ /* 0x001fe400078e0008 */
[----:B------:R-:W-:-:S05]  /*4bf0*/  @P3 IMAD.MOV.U32 R5, RZ, RZ, R9 ;  /* 0x000000ffff053224 */ /* 0x000fca00078e0009 */
[----:B------:R0:W-:Y:S02]  /*4c00*/  @P3 STG.E desc[UR40][R4.64+0xc4], R51 ;  /* 0x0000c43304003986 */ /* 0x0001e4000c101928 */
[----:B0-----:R-:W-:Y:S02]  /*4c10*/  @P1 IMAD.MOV.U32 R4, RZ, RZ, R6 ;  /* 0x000000ffff041224 */ /* 0x001fe400078e0006 */
[----:B------:R-:W-:-:S05]  /*4c20*/  @P1 IMAD.MOV.U32 R5, RZ, RZ, R7 ;  /* 0x000000ffff051224 */ /* 0x000fca00078e0007 */
[----:B------:R0:W-:Y:S04]  /*4c30*/  @P1 STG.E desc[UR40][R4.64+0xe0], R3 ;  /* 0x0000e00304001986 */ /* 0x0001e8000c101928 */
[----:B------:R1:W-:Y:S01]  /*4c40*/  @P2 STG.E desc[UR40][R6.64+0xe4], R53 ;  /* 0x0000e43506002986 */ /* 0x0003e2000c101928 */
[----:B0-----:R-:W-:Y:S02]  /*4c50*/  @P0 IMAD.MOV.U32 R4, RZ, RZ, R8 ;  /* 0x000000ffff040224 */ /* 0x001fe400078e0008 */
[----:B------:R-:W-:-:S05]  /*4c60*/  @P0 IMAD.MOV.U32 R5, RZ, RZ, R9 ;  /* 0x000000ffff050224 */ /* 0x000fca00078e0009 */
[----:B------:R1:W-:Y:S04]  /*4c70*/  @P0 STG.E desc[UR40][R4.64+0xe0], R11 ;  /* 0x0000e00b04000986 */ /* 0x0003e8000c101928 */
[----:B------:R1:W-:Y:S02]  /*4c80*/  @P4 STG.E desc[UR40][R8.64+0xe4], R55 ;  /* 0x0000e43708004986 */ /* 0x0003e4000c101928 */
.L_x_94:
[----:B------:R-:W-:Y:S05]  /*4c90*/  BSYNC B0 ;  /* 0x0000000000007941 */ /* 0x000fea0003800000 */
.L_x_32:
[----:B------:R-:W-:Y:S01]  /*4ca0*/  IADD3 R16, P0, R16, UR38, RZ ;  /* 0x0000002610107c10 */ /* 0x000fe2000ff1e0ff */
[----:B------:R-:W-:Y:S01]  /*4cb0*/  ULDC.64 UR4, c[0x0][0x650] ;  /* 0x0001940000047ab9 */ /* 0x000fe20000000a00 */
[----:B------:R-:W-:Y:S01]  /*4cc0*/  PRMT R3, RZ, 0x7610, R3 ;  /* 0x00007610ff037816 */ /* 0x000fe20000000003 */
[----:B------:R-:W-:Y:S01]  /*4cd0*/  IMAD.MOV.U32 R70, RZ, RZ, -0x1 ;  /* 0xffffffffff467424 */ /* 0x000fe200078e00ff */
[----:B------:R-:W-:Y:S01]  /*4ce0*/  IADD3.X R17, R17, UR37, RZ, P0, !PT ;  /* 0x0000002511117c10 */ /* 0x000fe200087fe4ff */
[----:B--2---:R-:W-:Y:S01]  /*4cf0*/  IMAD.MOV.U32 R67, RZ, RZ, -0x1 ;  /* 0xffffffffff437424 */ /* 0x004fe200078e00ff */
[----:B------:R-:W-:-:S04]  /*4d00*/  ISETP.GE.U32.AND P0, PT, R16, UR4, PT ;  /* 0x0000000410007c0c */ /* 0x000fc8000bf06070 */
[----:B------:R-:W-:-:S13]  /*4d10*/  ISETP.GE.U32.AND.EX P0, PT, R17, UR5, PT, P0 ;  /* 0x0000000511007c0c */ /* 0x000fda000bf06100 */
[----:B------:R-:W-:Y:S05]  /*4d20*/  @P0 BRA `(.L_x_95) ;  /* 0x00000004004c0947 */ /* 0x000fea0003800000 */
[----:B01-3--:R-:W0:Y:S01]  /*4d30*/  LDC.64 R10, c[0x0][0x628] ;  /* 0x00018a00ff0a7b82 */ /* 0x00be220000000a00 */
[----:B----4-:R-:W1:Y:S01]  /*4d40*/  S2R R12, SR_CTAID.X ;  /* 0x00000000000c7919 */ /* 0x010e620000002500 */
[----:B------:R-:W-:Y:S02]  /*4d50*/  IMAD.MOV.U32 R8, RZ, RZ, R16 ;  /* 0x000000ffff087224 */ /* 0x000fe400078e0010 */
[----:B------:R-:W-:Y:S01]  /*4d60*/  IMAD.MOV.U32 R9, RZ, RZ, R17 ;  /* 0x000000ffff097224 */ /* 0x000fe200078e0011 */
[----:B------:R-:W2:Y:S03]  /*4d70*/  S2R R20, SR_CTAID.Y ;  /* 0x0000000000147919 */ /* 0x000ea60000002600 */
[----:B------:R-:W3:Y:S08]  /*4d80*/  LDC R0, c[0x0][0x630] ;  /* 0x00018c00ff007b82 */ /* 0x000ef00000000800 */
[----:B------:R-:W4:Y:S01]  /*4d90*/  LDC.64 R14, c[0x0][0x620] ;  /* 0x00018800ff0e7b82 */ /* 0x000f220000000a00 */
[----:B0-----:R-:W-:-:S04]  /*4da0*/  ISETP.NE.U32.AND P0, PT, R10, RZ, PT ;  /* 0x000000ff0a00720c */ /* 0x001fc80003f05070 */
[----:B------:R-:W-:-:S13]  /*4db0*/  ISETP.NE.AND.EX P0, PT, R11, RZ, PT, P0 ;  /* 0x000000ff0b00720c */ /* 0x000fda0003f05300 */
[----:B-1234-:R-:W-:Y:S05]  /*4dc0*/  @!P0 BRA `(.L_x_96) ;  /* 0x0000000000288947 */ /* 0x01efea0003800000 */
        /* <DEDUP_REMOVED lines=10> */
.L_x_96:
[-CC-:B------:R-:W-:Y:S01]  /*4e70*/  SHF.R.U64 R67, R8, R0.reuse, R9.reuse ;  /* 0x0000000008437219 */ /* 0x180fe20000001209 */
[----:B------:R-:W0:Y:S01]  /*4e80*/  LDC.64 R26, c[0x0][0x640] ;  /* 0x00019000ff1a7b82 */ /* 0x000e220000000a00 */
[----:B------:R-:W-:Y:S01]  /*4e90*/  SHF.R.U32.HI R0, RZ, R0, R9 ;  /* 0x00000000ff007219 */ /* 0x000fe20000011609 */
[----:B------:R-:W-:Y:S01]  /*4ea0*/  ULDC UR4, c[0x0][0x150] ;  /* 0x0000540000047ab9 */ /* 0x000fe20000000800 */
[----:B------:R-:W-:Y:S02]  /*4eb0*/  IADD3 R3, P0, RZ, -R67, RZ ;  /* 0x80000043ff037210 */ /* 0x000fe40007f1e0ff */
[----:B------:R-:W-:-:S03]  /*4ec0*/  I2FP.F32.U32 R7, R12 ;  /* 0x0000000c00077245 */ /* 0x000fc60000201000 */
[----:B------:R-:W1:Y:S01]  /*4ed0*/  LDC R6, c[0x0][0x618] ;  /* 0x00018600ff067b82 */ /* 0x000e620000000800 */
[----:B------:R-:W-:Y:S02]  /*4ee0*/  IMAD.X R5, RZ, RZ, ~R0, P0 ;  /* 0x000000ffff057224 */ /* 0x000fe400000e0e00 */
[----:B------:R-:W-:Y:S01]  /*4ef0*/  FMUL R7, R7, UR4 ;  /* 0x0000000407077c20 */ /* 0x000fe20008400000 */
[----:B------:R-:W-:Y:S01]  /*4f00*/  ULDC UR4, c[0x0][0x154] ;  /* 0x0000550000047ab9 */ /* 0x000fe20000000800 */
[-C--:B------:R-:W-:Y:S02]  /*4f10*/  IMAD R0, R5, R14.reuse, RZ ;  /* 0x0000000e05007224 */ /* 0x080fe400078e02ff */
[C---:B------:R-:W-:Y:S01]  /*4f20*/  IMAD.WIDE.U32 R4, R3.reuse, R14, R16 ;  /* 0x0000000e03047225 */ /* 0x040fe200078e0010 */
[----:B------:R-:W2:Y:S01]  /*4f30*/  LDC R11, c[0x0][0x608] ;  /* 0x00018200ff0b7b82 */ /* 0x000ea20000000800 */
[----:B------:R-:W3:Y:S02]  /*4f40*/  F2I.U32.TRUNC.NTZ R7, R7 ;  /* 0x0000000700077305 */ /* 0x000ee4000020f000 */
[----:B------:R-:W-:-:S04]  /*4f50*/  IMAD R3, R3, R15, R0 ;  /* 0x0000000f03037224 */ /* 0x000fc800078e0200 */
[----:B------:R-:W-:Y:S01]  /*4f60*/  IMAD.IADD R3, R5, 0x1, R3 ;  /* 0x0000000105037824 */ /* 0x000fe200078e0203 */
[----:B------:R-:W4:Y:S01]  /*4f70*/  LDC R8, c[0x0][0x658] ;  /* 0x00019600ff087b82 */ /* 0x000f220000000800 */
[----:B------:R-:W-:Y:S02]  /*4f80*/  I2FP.F32.U32 R5, R20 ;  /* 0x0000001400057245 */ /* 0x000fe40000201000 */
[----:B0-----:R-:W-:-:S04]  /*4f90*/  ISETP.NE.U32.AND P0, PT, R26, RZ, PT ;  /* 0x000000ff1a00720c */ /* 0x001fc80003f05070 */
[----:B------:R-:W-:Y:S01]  /*4fa0*/  ISETP.NE.AND.EX P0, PT, R27, RZ, PT, P0 ;  /* 0x000000ff1b00720c */ /* 0x000fe20003f05300 */
[----:B------:R-:W0:Y:S01]  /*4fb0*/  LDC R9, c[0x0][0x144] ;  /* 0x00005100ff097b82 */ /* 0x000e220000000800 */
[-C--:B-1----:R-:W-:Y:S01]  /*4fc0*/  SHF.R.U64 R13, R4, R6.reuse, R3 ;  /* 0x00000006040d7219 */ /* 0x082fe20000001203 */
[----:B---3--:R-:W-:Y:S01]  /*4fd0*/  IMAD.MOV R7, RZ, RZ, -R7 ;  /* 0x000000ffff077224 */ /* 0x008fe200078e0a07 */
[----:B------:R-:W-:Y:S01]  /*4fe0*/  SHF.R.U32.HI R0, RZ, R6, R3 ;  /* 0x00000006ff007219 */ /* 0x000fe20000011603 */
[----:B------:R-:W-:-:S04]  /*4ff0*/  FMUL R6, R5, UR4 ;  /* 0x0000000405067c20 */ /* 0x000fc80008400000 */
[----:B------:R-:W1:Y:S01]  /*5000*/  LDC R21, c[0x0][0x148] ;  /* 0x00005200ff157b82 */ /* 0x000e620000000800 */
[----:B------:R3:W0:Y:S01]  /*5010*/  F2I.U32.TRUNC.NTZ R14, R6 ;  /* 0x00000006000e7305 */ /* 0x000622000020f000 */
[-CC-:B--2---:R-:W-:Y:S02]  /*5020*/  SHF.R.U64 R10, R13, R11.reuse, R0.reuse ;  /* 0x0000000b0d0a7219 */ /* 0x184fe40000001200 */
[----:B------:R-:W-:-:S04]  /*5030*/  SHF.R.U32.HI R3, RZ, R11, R0 ;  /* 0x0000000bff037219 */ /* 0x000fc80000011600 */
[----:B-----5:R-:W2:Y:S01]  /*5040*/  LDC R24, c[0x0][0x648] ;  /* 0x00019200ff187b82 */ /* 0x020ea20000000800 */
[-CC-:B----4-:R-:W-:Y:S02]  /*5050*/  SHF.R.U64 R15, R10, R8.reuse, R3.reuse ;  /* 0x000000080a0f7219 */ /* 0x190fe40000001203 */
[----:B------:R-:W-:-:S03]  /*5060*/  SHF.R.U32.HI R5, RZ, R8, R3 ;  /* 0x00000008ff057219 */ /* 0x000fc60000011603 */
[----:B------:R-:W-:Y:S02]  /*5070*/  IMAD.MOV.U32 R4, RZ, RZ, R15 ;  /* 0x000000ffff047224 */ /* 0x000fe400078e000f */
[----:B------:R-:W4:Y:S01]  /*5080*/  LDC R28, c[0x0][0x638] ;  /* 0x00018e00ff1c7b82 */ /* 0x000f220000000800 */
[----:B0-----:R-:W-:-:S07]  /*5090*/  IMAD R25, R9, R7, R12 ;  /* 0x0000000709197224 */ /* 0x001fce00078e020c */
[----:B------:R-:W0:Y:S08]  /*50a0*/  LDC R29, c[0x0][0x610] ;  /* 0x00018400ff1d7b82 */ /* 0x000e300000000800 */
[----:B------:R-:W0:Y:S01]  /*50b0*/  LDC R30, c[0x0][0x600] ;  /* 0x00018000ff1e7b82 */ /* 0x000e220000000800 */
[----:B-1-3--:R-:W-:Y:S05]  /*50c0*/  @!P0 BRA `(.L_x_97) ;  /* 0x0000000000288947 */ /* 0x00afea0003800000 */
[----:B------:R-:W1:Y:S02]  /*50d0*/  LDC R0, c[0x0][0x64c] ;  /* 0x00019300ff007b82 */ /* 0x000e640000000800 */
[----:B-1----:R-:W-:-:S05]  /*50e0*/  IADD3 R3, P0, R15, R0, RZ ;  /* 0x000000000f037210 */ /* 0x002fca0007f1e0ff */
        /* <DEDUP_REMOVED lines=8> */
.L_x_97:
[----:B------:R-:W-:Y:S01]  /*5170*/  ISETP.NE.AND P0, PT, R2, 0x1, PT ;  /* 0x000000010200780c */ /* 0x000fe20003f05270 */
[----:B------:R-:W-:Y:S01]  /*5180*/  IMAD.MOV R14, RZ, RZ, -R14 ;  /* 0x000000ffff0e7224 */ /* 0x000fe200078e0a0e */
[----:B--2---:R-:W-:Y:S02]  /*5190*/  SHF.R.U64 R0, R4, R24, R5 ;  /* 0x0000001804007219 */ /* 0x004fe40000001205 */
[----:B------:R-:W-:Y:S02]  /*51a0*/  LOP3.LUT R3, R10, R65, RZ, 0xc0, !PT ;  /* 0x000000410a037212 */ /* 0x000fe400078ec0ff */
[----:B------:R-:W-:Y:S01]  /*51b0*/  LOP3.LUT R6, R13, R64, RZ, 0xc0, !PT ;  /* 0x000000400d067212 */ /* 0x000fe200078ec0ff */
[----:B------:R-:W-:Y:S02]  /*51c0*/  IMAD.MOV R4, RZ, RZ, -R0 ;  /* 0x000000ffff047224 */ /* 0x000fe400078e0a00 */
[----:B------:R-:W-:Y:S02]  /*51d0*/  IMAD R0, R60, R0, R3 ;  /* 0x000000003c007224 */ /* 0x000fe400078e0203 */
[----:B----4-:R-:W-:-:S02]  /*51e0*/  IMAD R3, R4, R28, R15 ;  /* 0x0000001c04037224 */ /* 0x010fc400078e020f */
[----:B------:R-:W-:Y:S02]  /*51f0*/  @P0 IMAD R25, R21, R14, R20 ;  /* 0x0000000e15190224 */ /* 0x000fe400078e0214 */
[----:B0-----:R-:W-:Y:S02]  /*5200*/  IMAD R5, R3, R30, R6 ;  /* 0x0000001e03057224 */ /* 0x001fe400078e0206 */
[----:B------:R-:W-:Y:S02]  /*5210*/  IMAD R0, R0, R29, R25 ;  /* 0x0000001d00007224 */ /* 0x000fe400078e0219 */
[----:B------:R-:W-:-:S03]  /*5220*/  IMAD.MOV.U32 R4, RZ, RZ, 0x1 ;  /* 0x00000001ff047424 */ /* 0x000fc600078e00ff */
[----:B------:R-:W-:Y:S02]  /*5230*/  SEL R70, R5, R0, !P0 ;  /* 0x0000000005467207 */ /* 0x000fe40004000000 */
[----:B------:R-:W-:Y:S02]  /*5240*/  PRMT R3, R4, 0x7610, R3 ;  /* 0x0000761004037816 */ /* 0x000fe40000000003 */
[----:B------:R-:W-:-:S07]  /*5250*/  SEL R0, R0, R5, !P0 ;  /* 0x0000000500007207 */ /* 0x000fce0004000000 */
.L_x_95:
[----:B------:R-:W-:Y:S01]  /*5260*/  UIADD3 UR42, UR43, UR42, URZ ;  /* 0x0000002a2b2a7290 */ /* 0x000fe2000fffe03f */
[----:B------:R-:W-:Y:S01]  /*5270*/  LOP3.LUT P0, RZ, R3, 0xff, RZ, 0xc0, !PT ;  /* 0x000000ff03ff7812 */ /* 0x000fe2000780c0ff */
[----:B------:R-:W-:Y:S02]  /*5280*/  IMAD.MOV.U32 R71, RZ, RZ, R0 ;  /* 0x000000ffff477224 */ /* 0x000fe400078e0000 */
[----:B------:R-:W-:Y:S02]  /*5290*/  USHF.R.U32.HI UR4, URZ, 0x1, UR42 ;  /* 0x000000013f047899 */ /* 0x000fe4000801162a */
[----:B------:R-:W-:Y:S02]  /*52a0*/  UISETP.GT.U32.AND UP1, UPT, UR42, 0x1, UPT ;  /* 0x000000012a00788c */ /* 0x000fe4000bf24070 */
[----:B------:R-:W-:Y:S02]  /*52b0*/  ULOP3.LUT UR4, UR4, 0x1, URZ, 0xc0, !UPT ;  /* 0x0000000104047892 */ /* 0x000fe4000f8ec03f */
[----:B------:R-:W-:-:S02]  /*52c0*/  UISETP.LT.U32.AND UP1, UPT, UR43, 0x2, UP1 ;  /* 0x000000022b00788c */ /* 0x000fc40008f21070 */
[----:B------:R-:W-:Y:S02]  /*52d0*/  UISETP.NE.U32.AND UP0, UPT, UR4, 0x1, UPT ;  /* 0x000000010400788c */ /* 0x000fe4000bf05070 */
[----:B------:R-:W-:Y:S02]  /*52e0*/  USEL UR5, URZ, 0x1, !UP1 ;  /* 0x000000013f057887 */ /* 0x000fe4000c800000 */
[----:B------:R-:W-:Y:S02]  /*52f0*/  UISETP.GT.U32.AND UP0, UPT, UR43, 0x1, !UP0 ;  /* 0x000000012b00788c */ /* 0x000fe4000c704070 */
[----:B------:R-:W-:Y:S02]  /*5300*/  ULOP3.LUT UR42, UR42, 0x1, URZ, 0xc0, !UPT ;  /* 0x000000012a2a7892 */ /* 0x000fe4000f8ec03f */
[----:B------:R-:W-:-:S04]  /*5310*/  USEL UR4, URZ, 0x1, !UP0 ;  /* 0x000000013f047887 */ /* 0x000fc8000c000000 */
[----:B------:R-:W-:Y:S01]  /*5320*/  ULOP3.LUT UR36, UR4, UR36, UR5, 0x96, !UPT ;  /* 0x0000002404247292 */ /* 0x000fe2000f8e9605 */
[----:B------:R-:W-:Y:S11]  /*5330*/  @P0 BRA `(.L_x_98) ;  /* 0xffffffc000240947 */ /* 0x000ff6000383ffff */
[----:B------:R-:W-:Y:S05]  /*5340*/  EXIT ;  /* 0x000000000000794d */ /* 0x000fea0003800000 */
.L_x_7:
        /* <DEDUP_REMOVED lines=26> */
.L_x_100:
[----:B------:R-:W0:Y:S01]  /*54f0*/  LDC.64 R28, c[0x0][0x640] ;  /* 0x00019000ff1c7b82 */ /* 0x000e220000000a00 */
[-CC-:B------:R-:W-:Y:S01]  /*5500*/  SHF.R.U64 R21, R14, R6.reuse, R15.reuse ;  /* 0x000000060e157219 */ /* 0x180fe2000000120f */
[----:B------:R-:W-:Y:S01]  /*5510*/  IMAD.MOV.U32 R30, RZ, RZ, 0x1 ;  /* 0x00000001ff1e7424 */ /* 0x000fe200078e00ff */
[----:B------:R-:W-:Y:S02]  /*5520*/  SHF.R.U32.HI R6, RZ, R6, R15 ;  /* 0x00000006ff067219 */ /* 0x000fe4000001160f */
[----:B------:R-:W-:-:S03]  /*5530*/  IADD3 R13, P0, RZ, -R21, RZ ;  /* 0x80000015ff0d7210 */ /* 0x000fc60007f1e0ff */
[----:B------:R-:W1:Y:S02]  /*5540*/  LDC R12, c[0x0][0x618] ;  /* 0x00018600ff0c7b82 */ /* 0x000e640000000800 */
[----:B------:R-:W-:-:S04]  /*5550*/  IMAD.X R11, RZ, RZ, ~R6, P0 ;  /* 0x000000ffff0b7224 */ /* 0x000fc800000e0e06 */
[-C--:B------:R-:W-:Y:S02]  /*5560*/  IMAD R6, R11, R24.reuse, RZ ;  /* 0x000000180b067224 */ /* 0x080fe400078e02ff */
[----:B------:R-:W2:Y:S01]  /*5570*/  LDC R14, c[0x0][0x608] ;  /* 0x00018200ff0e7b82 */ /* 0x000ea20000000800 */
[----:B------:R-:W-:-:S04]  /*5580*/  IMAD.WIDE.U32 R10, R13, R24, R16 ;  /* 0x000000180d0a7225 */ /* 0x000fc800078e0010 */
[----:B------:R-:W-:-:S03]  /*5590*/  IMAD R13, R13, R25, R6 ;  /* 0x000000190d0d7224 */ /* 0x000fc600078e0206 */
[----:B------:R-:W3:Y:S01]  /*55a0*/  LDC R27, c[0x0][0x658] ;  /* 0x00019600ff1b7b82 */ /* 0x000ee20000000800 */
[----:B------:R-:W-:Y:S01]  /*55b0*/  IMAD.IADD R11, R11, 0x1, R13 ;  /* 0x000000010b0b7824 */ /* 0x000fe200078e020d */
[----:B0-----:R-:W-:-:S04]  /*55c0*/  ISETP.NE.U32.AND P0, PT, R28, RZ, PT ;  /* 0x000000ff1c00720c */ /* 0x001fc80003f05070 */
[----:B------:R-:W-:Y:S02]  /*55d0*/  ISETP.NE.AND.EX P0, PT, R29, RZ, PT, P0 ;  /* 0x000000ff1d00720c */ /* 0x000fe40003f05300 */
[----:B------:R-:W0:Y:S01]  /*55e0*/  LDC R20, c[0x0][0x600] ;  /* 0x00018000ff147b82 */ /* 0x000e220000000800 */
[-CC-:B-1----:R-:W-:Y:S01]  /*55f0*/  SHF.R.U64 R8, R10, R12.reuse, R11.reuse ;  /* 0x0000000c0a087219 */ /* 0x182fe2000000120b */
[----:B------:R-:W-:Y:S01]  /*5600*/  IMAD.MOV.U32 R10, RZ, RZ, -0x1 ;  /* 0xffffffffff0a7424 */ /* 0x000fe200078e00ff */
[----:B------:R-:W-:-:S05]  /*5610*/  SHF.R.U32.HI R11, RZ, R12, R11 ;  /* 0x0000000cff0b7219 */ /* 0x000fca000001160b */
[----:B------:R-:W1:Y:S01]  /*5620*/  LDC R24, c[0x0][0x648] ;  /* 0x00019200ff187b82 */ /* 0x000e620000000800 */
[-CC-:B--2---:R-:W-:Y:S02]  /*5630*/  SHF.R.U64 R23, R8, R14.reuse, R11.reuse ;  /* 0x0000000e08177219 */ /* 0x184fe4000000120b */
[----:B------:R-:W-:-:S05]  /*5640*/  SHF.R.U32.HI R6, RZ, R14, R11 ;  /* 0x0000000eff067219 */ /* 0x000fca000001160b */
[----:B------:R-:W2:Y:S01]  /*5650*/  LDC R26, c[0x0][0x638] ;  /* 0x00018e00ff1a7b82 */ /* 0x000ea20000000800 */
[-C--:B---3--:R-:W-:Y:S02]  /*5660*/  SHF.L.U32 R10, R10, R27.reuse, RZ ;  /* 0x0000001b0a0a7219 */ /* 0x088fe400000006ff */
[-CC-:B------:R-:W-:Y:S02]  /*5670*/  SHF.R.U64 R25, R23, R27.reuse, R6.reuse ;  /* 0x0000001b17197219 */ /* 0x180fe40000001206 */
[----:B------:R-:W-:Y:S02]  /*5680*/  LOP3.LUT R32, RZ, R10, RZ, 0x33, !PT ;  /* 0x0000000aff207212 */ /* 0x000fe400078e33ff */
[----:B------:R-:W-:Y:S01]  /*5690*/  SHF.R.U32.HI R11, RZ, R27, R6 ;  /* 0x0000001bff0b7219 */ /* 0x000fe20000011606 */
[----:B------:R-:W3:Y:S01]  /*56a0*/  LDC R31, c[0x0][0x610] ;  /* 0x00018400ff1f7b82 */ /* 0x000ee20000000800 */
[----:B------:R-:W-:Y:S01]  /*56b0*/  IMAD.MOV.U32 R10, RZ, RZ, R25 ;  /* 0x000000ffff0a7224 */ /* 0x000fe200078e0019 */
[----:B------:R-:W-:Y:S06]  /*56c0*/  @!P0 BRA `(.L_x_101) ;  /* 0x0000000000288947 */ /* 0x000fec0003800000 */
        /* <DEDUP_REMOVED lines=10> */
.L_x_101:
[----:B------:R-:W-:Y:S02]  /*5770*/  ISETP.NE.AND P0, PT, R2, 0x1, PT ;  /* 0x000000010200780c */ /* 0x000fe40003f05270 */
[----:B-1----:R-:W-:Y:S01]  /*5780*/  SHF.R.U64 R6, R10, R24, R11 ;  /* 0x000000180a067219 */ /* 0x002fe2000000120b */
[----:B0-----:R-:W-:Y:S01]  /*5790*/  VIADD R11, R20, 0xffffffff ;  /* 0xffffffff140b7836 */ /* 0x001fe20000000000 */
[----:B------:R-:W-:Y:S02]  /*57a0*/  SHF.L.U32 R30, R30, R27, RZ ;  /* 0x0000001b1e1e7219 */ /* 0x000fe400000006ff */
[----:B------:R-:W-:Y:S01]  /*57b0*/  LOP3.LUT R5, R23, R32, RZ, 0xc0, !PT ;  /* 0x0000002017057212 */ /* 0x000fe200078ec0ff */
[----:B------:R-:W-:-:S04]  /*57c0*/  IMAD.MOV R10, RZ, RZ, -R6 ;  /* 0x000000ffff0a7224 */ /* 0x000fc800078e0a06 */
[----:B------:R-:W-:Y:S01]  /*57d0*/  IMAD R6, R30, R6, R5 ;  /* 0x000000061e067224 */ /* 0x000fe200078e0205 */
[----:B------:R-:W-:Y:S01]  /*57e0*/  LOP3.LUT R5, R8, R11, RZ, 0xc0, !PT ;  /* 0x0000000b08057212 */ /* 0x000fe200078ec0ff */
[----:B------:R-:W-:Y:S02]  /*57f0*/  @P0 IMAD R7, R9, R22, R4 ;  /* 0x0000001609070224 */ /* 0x000fe400078e0204 */
[----:B--2---:R-:W-:Y:S02]  /*5800*/  IMAD R4, R10, R26, R25 ;  /* 0x0000001a0a047224 */ /* 0x004fe400078e0219 */
[----:B---3--:R-:W-:Y:S02]  /*5810*/  IMAD R7, R6, R31, R7 ;  /* 0x0000001f06077224 */ /* 0x008fe400078e0207 */
[----:B------:R-:W-:Y:S02]  /*5820*/  IMAD R4, R4, R20, R5 ;  /* 0x0000001404047224 */ /* 0x000fe400078e0205 */
[----:B------:R-:W-:-:S02]  /*5830*/  IMAD.MOV.U32 R8, RZ, RZ, 0x1 ;  /* 0x00000001ff087424 */ /* 0x000fc400078e00ff */
[----:B------:R-:W-:Y:S01]  /*5840*/  IMAD.MOV.U32 R6, RZ, RZ, R21 ;  /* 0x000000ffff067224 */ /* 0x000fe200078e0015 */
[----:B------:R-:W-:Y:S02]  /*5850*/  SEL R19, R4, R7, !P0 ;  /* 0x0000000704137207 */ /* 0x000fe40004000000 */
[----:B------:R-:W-:-:S07]  /*5860*/  SEL R20, R7, R4, !P0 ;  /* 0x0000000407147207 */ /* 0x000fce0004000000 */
.L_x_99:
[----:B------:R-:W-:-:S08]  /*5870*/  NOP ;  /* 0x0000000000007918 */ /* 0x000fd00000000000 */
[----:B------:R-:W0:-:S00]  /*5880*/  USETMAXREG.DEALLOC.CTAPOOL 0x28 ;  /* 0x00000028000079c8 */ /* 0x000e0000080e0500 */
[----:B0-----:R-:W-:-:S13]  /*5890*/  ISETP.NE.AND P0, PT, R3, RZ, PT ;  /* 0x000000ff0300720c */ /* 0x001fda0003f05270 */
[----:B------:R-:W-:Y:S05]  /*58a0*/  @P0 EXIT ;  /* 0x000000000000094d */ /* 0x000fea0003800000 */
[----:B------:R-:W-:Y:S01]  /*58b0*/  LOP3.LUT P0, RZ, R8, 0xff, RZ, 0xc0, !PT ;  /* 0x000000ff08ff7812 */ /* 0x000fe2000780c0ff */
[----:B------:R-:W-:Y:S02]  /*58c0*/  IMAD.MOV.U32 R3, RZ, RZ, 0x1 ;  /* 0x00000001ff037424 */ /* 0x000fe400078e00ff */
[----:B------:R-:W-:-:S10]  /*58d0*/  IMAD.MOV.U32 R8, RZ, RZ, RZ ;  /* 0x000000ffff087224 */ /* 0x000fd400078e00ff */
[----:B------:R-:W-:Y:S05]  /*58e0*/  @!P0 BRA `(.L_x_102) ;  /* 0x0000000c00b08947 */ /* 0x000fea0003800000 */
[----:B------:R-:W0:Y:S01]  /*58f0*/  LDC R3, c[0x0][0x28c] ;  /* 0x0000a300ff037b82 */ /* 0x000e220000000800 */
[----:B------:R-:W-:Y:S01]  /*5900*/  ULDC UR21, c[0x0][0x658] ;  /* 0x0001960000157ab9 */ /* 0x000fe20000000800 */
[----:B------:R-:W-:Y:S01]  /*5910*/  UMOV UR4, 0xffffffff ;  /* 0xffffffff00047882 */ /* 0x000fe20000000000 */
[----:B------:R-:W-:Y:S01]  /*5920*/  BSSY B0, `(.L_x_102) ;  /* 0x00000e8000007945 */ /* 0x000fe20003800000 */
[----:B------:R-:W-:Y:S01]  /*5930*/  USHF.L.U32 UR4, UR4, UR21, URZ ;  /* 0x0000001504047299 */ /* 0x000fe2000800063f */
[----:B------:R-:W-:Y:S01]  /*5940*/  IMAD.MOV.U32 R10, RZ, RZ, 0x1 ;  /* 0x00000001ff0a7424 */ /* 0x000fe200078e00ff */
[----:B------:R-:W-:Y:S01]  /*5950*/  LOP3.LUT R13, R18, 0x2, RZ, 0xfc, !PT ;  /* 0x00000002120d7812 */ /* 0x000fe200078efcff */
[----:B------:R-:W-:Y:S01]  /*5960*/  IMAD.MOV.U32 R8, RZ, RZ, RZ ;  /* 0x000000ffff087224 */ /* 0x000fe200078e00ff */
[----:B------:R-:W1:Y:S01]  /*5970*/  S2UR UR6, SR_CgaCtaId ;  /* 0x00000000000679c3 */ /* 0x000e620000008800 */
[----:B------:R-:W-:Y:S01]  /*5980*/  ULDC UR13, c[0x0][0x600] ;  /* 0x00018000000d7ab9 */ /* 0x000fe20000000800 */
[----:B------:R-:W-:Y:S01]  /*5990*/  UMOV UR5, 0x1 ;  /* 0x0000000100057882 */ /* 0x000fe20000000000 */
[----:B------:R-:W-:-:S02]  /*59a0*/  UIADD3 UR13, UR13, -0x1, URZ ;  /* 0xffffffff0d0d7890 */ /* 0x000fc4000fffe03f */
[----:B------:R-:W-:Y:S02]  /*59b0*/  USHF.L.U32 UR21, UR5, UR21, URZ ;  /* 0x0000001505157299 */ /* 0x000fe4000800063f */
[----:B------:R-:W-:Y:S01]  /*59c0*/  ULOP3.LUT UR29, URZ, UR4, URZ, 0x33, !UPT ;  /* 0x000000043f1d7292 */ /* 0x000fe2000f8e333f */
[----:B------:R-:W-:Y:S01]  /*59d0*/  ULDC.64 UR14, c[0x0][0x198] ;  /* 0x00006600000e7ab9 */ /* 0x000fe20000000a00 */
[----:B0-----:R-:W-:-:S05]  /*59e0*/  VIADD R3, R3, 0x7f ;  /* 0x0000007f03037836 */ /* 0x001fca0000000000 */
[----:B------:R-:W-:Y:S01]  /*59f0*/  SHF.R.S32.HI R4, RZ, 0x1f, R3 ;  /* 0x0000001fff047819 */ /* 0x000fe20000011403 */
[----:B-1----:R-:W-:-:S03]  /*5a00*/  IMAD.U32 R11, RZ, RZ, UR6 ;  /* 0x00000006ff0b7e24 */ /* 0x002fc6000f8e00ff */
[----:B------:R-:W-:Y:S01]  /*5a10*/  LEA.HI R4, R4, R3, RZ, 0x7 ;  /* 0x0000000304047211 */ /* 0x000fe200078f38ff */
[----:B------:R-:W-:-:S03]  /*5a20*/  IMAD.MOV.U32 R3, RZ, RZ, 0x1 ;  /* 0x00000001ff037424 */ /* 0x000fc600078e00ff */
[----:B------:R-:W-:-:S05]  /*5a30*/  SHF.R.S32.HI R9, RZ, 0x7, R4 ;  /* 0x00000007ff097819 */ /* 0x000fca0000011404 */
[----:B------:R-:W-:-:S07]  /*5a40*/  VIADD R12, R9, 0x1 ;  /* 0x00000001090c7836 */ /* 0x000fce0000000000 */
.L_x_113:
[----:B------:R-:W-:-:S03]  /*5a50*/  UMOV UR4, 0xffffffff ;  /* 0xffffffff00047882 */ /* 0x000fc60000000000 */
[----:B------:R-:W-:Y:S05]  /*5a60*/  BRA.DIV UR4, `(.L_x_103) ;  /* 0x0000000e04f07947 */ /* 0x000fea000b800000 */
[----:B------:R-:W-:-:S13]  /*5a70*/  ELECT P6, URZ, PT ;  /* 0x00000000003f782f */ /* 0x000fda00038c0000 */
.L_x_122:
[----:B------:R-:W0:Y:S01]  /*5a80*/  LDC R4, c[0x0][0x28c] ;  /* 0x0000a300ff047b82 */ /* 0x000e220000000800 */
[----:B------:R-:W-:Y:S01]  /*5a90*/  BSSY B1, `(.L_x_104) ;  /* 0x000005d000017945 */ /* 0x000fe20003800000 */
[----:B0-----:R-:W-:-:S13]  /*5aa0*/  ISETP.LT.OR P6, PT, R4, 0x1, !P6 ;  /* 0x000000010400780c */ /* 0x001fda00077c1670 */
[----:B------:R-:W-:Y:S05]  /*5ab0*/  @P6 BRA `(.L_x_105) ;  /* 0x0000000400686947 */ /* 0x000fea0003800000 */
[----:B------:R-:W-:Y:S02]  /*5ac0*/  IMAD R20, R20, 0x2, R11 ;  /* 0x0000000214147824 */ /* 0x000fe400078e020b */
[----:B------:R-:W-:Y:S02]  /*5ad0*/  IMAD.SHL.U32 R19, R19, 0x40, RZ ;  /* 0x0000004013137824 */ /* 0x000fe400078e00ff */
[----:B------:R-:W-:Y:S02]  /*5ae0*/  IMAD.MOV.U32 R22, RZ, RZ, RZ ;  /* 0x000000ffff167224 */ /* 0x000fe400078e00ff */
[----:B------:R-:W-:Y:S02]  /*5af0*/  IMAD.MOV.U32 R4, RZ, RZ, R12 ;  /* 0x000000ffff047224 */ /* 0x000fe400078e000c */
[----:B------:R-:W-:Y:S02]  /*5b00*/  IMAD.MOV.U32 R5, RZ, RZ, R3 ;  /* 0x000000ffff057224 */ /* 0x000fe400078e0003 */
[----:B------:R-:W-:-:S02]  /*5b10*/  IMAD.MOV.U32 R14, RZ, RZ, R8 ;  /* 0x000000ffff0e7224 */ /* 0x000fc400078e0008 */
[----:B------:R-:W-:-:S07]  /*5b20*/  IMAD.SHL.U32 R21, R20, 0x40, RZ ;  /* 0x0000004014157824 */ /* 0x000fce00078e00ff */
.L_x_108:
[----:B------:R-:W0:Y:S01]  /*5b30*/  S2UR UR4, SR_CgaCtaId ;  /* 0x00000000000479c3 */ /* 0x000e220000008800 */
[----:B------:R-:W-:Y:S02]  /*5b40*/  MOV R20, 0x400 ;  /* 0x0000040000147802 */ /* 0x000fe40000000f00 */
[----:B------:R-:W-:Y:S02]  /*5b50*/  SHF.L.U32 R7, R5, 0x1f, RZ ;  /* 0x0000001f05077819 */ /* 0x000fe400000006ff */
[----:B------:R-:W-:-:S13]  /*5b60*/  ISETP.NE.AND P1, PT, R0, RZ, PT ;  /* 0x000000ff0000720c */ /* 0x000fda0003f25270 */
[----:B------:R-:W1:Y:S01]  /*5b70*/  @!P1 LDC R15, c[0x0][0x500] ;  /* 0x00014000ff0f9b82 */ /* 0x000e620000000800 */
[----:B0-----:R-:W-:-:S05]  /*5b80*/  IMAD.U32 R11, RZ, RZ, UR4 ;  /* 0x00000004ff0b7e24 */ /* 0x001fca000f8e00ff */
[----:B------:R-:W-:-:S05]  /*5b90*/  LEA R23, R11, R20, 0x18 ;  /* 0x000000140b177211 */ /* 0x000fca00078ec0ff */
[----:B------:R-:W-:-:S04]  /*5ba0*/  IMAD R20, R14, 0x8, R23 ;  /* 0x000000080e147824 */ /* 0x000fc800078e0217 */
[----:B------:R-:W0:Y:S02]  /*5bb0*/  SYNCS.PHASECHK.TRANS64.TRYWAIT P0, [R20+URZ+0x10], R7 ;  /* 0x00001007140075a7 */ /* 0x000e24000800017f */
[----:B01----:R-:W-:Y:S05]  /*5bc0*/  @!P0 BRA `(.L_x_106) ;  /* 0x0000000c00b88947 */ /* 0x003fea0003800000 */
.L_x_123:
[----:B0-----:R-:W-:Y:S01]  /*5bd0*/  PRMT R7, R13, 0x9910, RZ ;  /* 0x000099100d077816 */ /* 0x001fe200000000ff */
[----:B------:R0:W-:Y:S03]  /*5be0*/  @!P1 SYNCS.ARRIVE.TRANS64 RZ, [R20+URZ], R15 ;  /* 0x0000000f14ff99a7 */ /* 0x0001e6000800003f */
[----:B------:R-:W-:-:S13]  /*5bf0*/  ISETP.NE.AND P0, PT, R7, 0x2, PT ;  /* 0x000000020700780c */ /* 0x000fda0003f05270 */
[----:B0-----:R-:W-:Y:S05]  /*5c00*/  @P0 BRA `(.L_x_107) ;  /* 0x0000000000040947 */ /* 0x001fea0003800000 */
[----:B------:R-:W-:Y:S01]  /*5c10*/  BPT.TRAP 0x1 ;  /* 0x000000040000795c */ /* 0x000fe20000300000 */
.L_x_107:
[----:B------:R-:W-:Y:S01]  /*5c20*/  IMAD R7, R14, 0x8, R11 ;  /* 0x000000080e077824 */ /* 0x000fe200078e020b */
[----:B------:R-:W-:Y:S01]  /*5c30*/  R2UR UR10, R22 ;  /* 0x00000000160a72ca */ /* 0x000fe200000e0000 */
[----:B------:R-:W-:Y:S01]  /*5c40*/  UIADD3 UR22, UP0, UR14, 0xf0, URZ ;  /* 0x000000f00e167890 */ /* 0x000fe2000ff1e03f */
[----:B------:R-:W-:Y:S01]  /*5c50*/  R2UR UR9, R20 ;  /* 0x00000000140972ca */ /* 0x000fe200000e0000 */
[----:B------:R-:W-:Y:S01]  /*5c60*/  IMAD.SHL.U32 R7, R7, 0x800, RZ ;  /* 0x0000080007077824 */ /* 0x000fe200078e00ff */
[----:B------:R-:W-:Y:S01]  /*5c70*/  R2UR UR11, R21 ;  /* 0x00000000150b72ca */ /* 0x000fe200000e0000 */
[----:B------:R-:W-:Y:S01]  /*5c80*/  UIADD3.X UR23, URZ, UR15, URZ, UP0, !UPT ;  /* 0x0000000f3f177290 */ /* 0x000fe200087fe43f */
[----:B------:R-:W-:Y:S01]  /*5c90*/  R2UR UR12, R6 ;  /* 0x00000000060c72ca */ /* 0x000fe200000e0000 */
[--C-:B------:R-:W-:Y:S01]  /*5ca0*/  IMAD R7, R7, 0x4, R23.reuse ;  /* 0x0000000407077824 */ /* 0x100fe200078e0217 */
[----:B------:R-:W-:Y:S01]  /*5cb0*/  R2UR UR35, R19 ;  /* 0x00000000132372ca */ /* 0x000fe200000e0000 */
[----:B------:R-:W-:Y:S01]  /*5cc0*/  IMAD R23, R14, 0x8000, R23 ;  /* 0x000080000e177824 */ /* 0x000fe200078e0217 */
[----:B------:R-:W-:Y:S01]  /*5cd0*/  UIADD3 UR4, UP1, UR14, 0x1f0, URZ ;  /* 0x000001f00e047890 */ /* 0x000fe2000ff3e03f */
[----:B------:R-:W-:Y:S01]  /*5ce0*/  VIADD R4, R4, 0xffffffff ;  /* 0xffffffff04047836 */ /* 0x000fe20000000000 */
[----:B------:R-:W-:Y:S01]  /*5cf0*/  R2UR UR40, R7 ;  /* 0x00000000072872ca */ /* 0x000fe200000e0000 */
[----:B------:R-:W-:Y:S01]  /*5d00*/  UIADD3 UR58, UR10, 0x20, URZ ;  /* 0x000000200a3a7890 */ /* 0x000fe2000fffe03f */
[----:B------:R-:W-:Y:S01]  /*5d10*/  R2UR UR18, R23 ;  /* 0x00000000171272ca */ /* 0x000fe200000e0000 */
[----:B------:R-:W-:Y:S01]  /*5d20*/  UIADD3 UR50, UR10, 0x40, URZ ;  /* 0x000000400a327890 */ /* 0x000fe2000fffe03f */
[----:B------:R-:W-:Y:S01]  /*5d30*/  ISETP.GT.AND P1, PT, R4, 0x1, PT ;  /* 0x000000010400780c */ /* 0x000fe20003f24270 */
[----:B------:R-:W-:Y:S01]  /*5d40*/  UIADD3 UR42, UR10, 0x60, URZ ;  /* 0x000000600a2a7890 */ /* 0x000fe2000fffe03f */
[----:B------:R-:W-:Y:S01]  /*5d50*/  VIADD R14, R14, 0x1 ;  /* 0x000000010e0e7836 */ /* 0x000fe20000000000 */
[----:B------:R-:W-:Y:S01]  /*5d60*/  UMOV UR30, 0x30000 ;  /* 0x00030000001e7882 */ /* 0x000fe20000000000 */
[----:B------:R-:W-:Y:S01]  /*5d70*/  UMOV UR6, 0x0 ;  /* 0x0000000000067882 */ /* 0x000fe20000000000 */
[----:B------:R-:W-:Y:S01]  /*5d80*/  UMOV UR7, 0x10000000 ;  /* 0x1000000000077882 */ /* 0x000fe20000000000 */
[----:B------:R-:W-:Y:S01]  /*5d90*/  UIADD3.X UR5, URZ, UR15, URZ, UP1, !UPT ;  /* 0x0000000f3f057290 */ /* 0x000fe20008ffe43f */
[----:B------:R-:W-:Y:S01]  /*5da0*/  ISETP.NE.AND P0, PT, R14, 0x2, PT ;  /* 0x000000020e00780c */ /* 0x000fe20003f05270 */
[----:B------:R-:W-:Y:S01]  /*5db0*/  UMOV UR57, UR9 ;  /* 0x0000000900397c82 */ /* 0x000fe20008000000 */
[----:B------:R-:W-:Y:S01]  /*5dc0*/  UIADD3 UR8, UR40, 0x100, URZ ;  /* 0x0000010028087890 */ /* 0x000fe2000fffe03f */
[----:B------:R-:W-:Y:S01]  /*5dd0*/  VIADD R22, R22, 0x80 ;  /* 0x0000008016167836 */ /* 0x000fe20000000000 */
[----:B------:R-:W-:Y:S01]  /*5de0*/  UIADD3 UR56, UR40, 0x4100, URZ ;  /* 0x0000410028387890 */ /* 0x000fe2000fffe03f */
[----:B------:R-:W-:Y:S01]  /*5df0*/  SEL R20, RZ, 0x1, P0 ;  /* 0x00000001ff147807 */ /* 0x000fe20000000000 */
[----:B------:R-:W-:Y:S01]  /*5e00*/  UIADD3 UR48, UR40, 0x8100, URZ ;  /* 0x0000810028307890 */ /* 0x000fe2000fffe03f */
[----:B------:R-:W-:Y:S01]  /*5e10*/  SEL R14, R14, RZ, P0 ;  /* 0x000000ff0e0e7207 */ /* 0x000fe20000000000 */
[----:B------:R-:W-:Y:S01]  /*5e20*/  UIADD3 UR40, UR40, 0xc100, URZ ;  /* 0x0000c10028287890 */ /* 0x000fe2000fffe03f */
[----:B------:R-:W-:Y:S01]  /*5e30*/  LOP3.LUT R5, R5, R20, RZ, 0x3c, !PT ;  /* 0x0000001405057212 */ /* 0x000fe200078e3cff */
[----:B------:R-:W-:Y:S01]  /*5e40*/  UIADD3 UR32, UR18, 0x20100, URZ ;  /* 0x0002010012207890 */ /* 0x000fe2000fffe03f */
[----:B------:R0:W-:Y:S01]  /*5e50*/  UTMALDG.3D.MULTICAST [UR8], [UR22], UR30, desc[UR6] ;  /* 0x00000608160073b4 */ /* 0x0001e2000801181e */
[----:B------:R-:W-:-:S02]  /*5e60*/  UIADD3 UR24, UR18, 0x22100, URZ ;  /* 0x0002210012187890 */ /* 0x000fc4000fffe03f */
[----:B------:R-:W-:Y:S01]  /*5e70*/  UIADD3 UR16, UR18, 0x24100, URZ ;  /* 0x0002410012107890 */ /* 0x000fe2000fffe03f */
[----:B------:R-:W-:Y:S01]  /*5e80*/  UMOV UR59, UR11 ;  /* 0x0000000b003b7c82 */ /* 0x000fe20008000000 */
[----:B------:R-:W-:Y:S01]  /*5e90*/  UMOV UR60, UR12 ;  /* 0x0000000c003c7c82 */ /* 0x000fe20008000000 */
[----:B------:R-:W-:Y:S01]  /*5ea0*/  UMOV UR49, UR9 ;  /* 0x0000000900317c82 */ /* 0x000fe20008000000 */
[----:B------:R-:W-:Y:S01]  /*5eb0*/  UMOV UR51, UR11 ;  /* 0x0000000b00337c82 */ /* 0x000fe20008000000 */
[----:B------:R-:W-:Y:S01]  /*5ec0*/  UMOV UR52, UR12 ;  /* 0x0000000c00347c82 */ /* 0x000fe20008000000 */
[----:B------:R-:W-:Y:S01]  /*5ed0*/  UMOV UR41, UR9 ;  /* 0x0000000900297c82 */ /* 0x000fe20008000000 */
[----:B------:R-:W-:Y:S01]  /*5ee0*/  UMOV UR44, UR12 ;  /* 0x0000000c002c7c82 */ /* 0x000fe20008000000 */
[----:B------:R-:W-:Y:S01]  /*5ef0*/  UMOV UR43, UR11 ;  /* 0x0000000b002b7c82 */ /* 0x000fe20008000000 */
[----:B------:R1:W-:Y:S01]  /*5f00*/  UTMALDG.3D.MULTICAST [UR56], [UR22], UR30, desc[UR6] ;  /* 0x00000638160073b4 */ /* 0x0003e2000801181e */
        /* <DEDUP_REMOVED lines=11> */
[----:B0-----:R-:W-:Y:S01]  /*5fc0*/  UIADD3 UR8, UR18, 0x26100, URZ ;  /* 0x0002610012087890 */ /* 0x001fe2000fffe03f */
[----:B------:R-:W-:Y:S01]  /*5fd0*/  UMOV UR11, UR35 ;  /* 0x00000023000b7c82 */ /* 0x000fe20008000000 */
[----:B------:R1:W-:Y:S01]  /*5fe0*/  UTMALDG.3D.MULTICAST [UR40], [UR22], UR30, desc[UR6] ;  /* 0x00000628160073b4 */ /* 0x0003e2000801181e */
[----:B------:R-:W-:Y:S01]  /*5ff0*/  UMOV UR18, UR50 ;  /* 0x0000003200127c82 */ /* 0x000fe20008000000 */
[----:B------:R-:W-:Y:S01]  /*6000*/  UMOV UR10, UR42 ;  /* 0x0000002a000a7c82 */ /* 0x000fe20008000000 */
[----:B------:R1:W-:Y:S01]  /*6010*/  UTMALDG.3D [UR32], [UR4], desc[UR6] ;  /* 0x00000620040075b4 */ /* 0x0003e20008011000 */
[----:B------:R1:W-:Y:S01]  /*6020*/  UTMALDG.3D [UR24], [UR4], desc[UR6] ;  /* 0x00000618040075b4 */ /* 0x0003e20008011000 */
[----:B------:R1:W-:Y:S02]  /*6030*/  UTMALDG.3D [UR16], [UR4], desc[UR6] ;  /* 0x00000610040075b4 */ /* 0x0003e40008011000 */
[----:B------:R1:W-:Y:S02]  /*6040*/  UTMALDG.3D [UR8], [UR4], desc[UR6] ;  /* 0x00000608040075b4 */ /* 0x0003e40008011000 */
[----:B-1----:R-:W-:Y:S05]  /*6050*/  @P1 BRA `(.L_x_108) ;  /* 0xfffffff800b41947 */ /* 0x002fea000383ffff */
.L_x_105:
[----:B------:R-:W-:Y:S05]  /*6060*/  BSYNC B1 ;  /* 0x0000000000017941 */ /* 0x000fea0003800000 */
.L_x_104:
[----:B------:R-:W-:Y:S01]  /*6070*/  LOP3.LUT P1, RZ, R10, 0xff, RZ, 0xc0, !PT ;  /* 0x000000ff0aff7812 */ /* 0x000fe2000782c0ff */
[----:B------:R-:W-:Y:S01]  /*6080*/  IMAD.IADD R8, R9, 0x1, R8 ;  /* 0x0000000109087824 */ /* 0x000fe200078e0208 */
[----:B------:R-:W-:Y:S01]  /*6090*/  IADD3 R16, P2, R16, UR38, RZ ;  /* 0x0000002610107c10 */ /* 0x000fe2000ff5e0ff */
[----:B------:R-:W-:Y:S01]  /*60a0*/  ULDC.64 UR4, c[0x0][0x650] ;  /* 0x0001940000047ab9 */ /* 0x000fe20000000a00 */
[----:B------:R-:W-:Y:S01]  /*60b0*/  BSSY B1, `(.L_x_109) ;  /* 0x000006c000017945 */ /* 0x000fe20003800000 */
[----:B------:R-:W-:Y:S01]  /*60c0*/  IMAD.MOV.U32 R20, RZ, RZ, -0x1 ;  /* 0xffffffffff147424 */ /* 0x000fe200078e00ff */
[----:B------:R-:W-:Y:S01]  /*60d0*/  SHF.R.U32.HI R4, RZ, 0x1, R8 ;  /* 0x00000001ff047819 */ /* 0x000fe20000011608 */
[----:B------:R-:W-:Y:S01]  /*60e0*/  IMAD.MOV.U32 R19, RZ, RZ, -0x1 ;  /* 0xffffffffff137424 */ /* 0x000fe200078e00ff */
[----:B------:R-:W-:Y:S02]  /*60f0*/  ISETP.GT.U32.AND P0, PT, R8, 0x1, PT ;  /* 0x000000010800780c */ /* 0x000fe40003f04070 */
[----:B------:R-:W-:-:S02]  /*6100*/  LOP3.LUT R4, R4, 0x1, RZ, 0xc0, !PT ;  /* 0x0000000104047812 */ /* 0x000fc400078ec0ff */
[----:B------:R-:W-:Y:S01]  /*6110*/  ISETP.LT.U32.AND P0, PT, R9, 0x2, P0 ;  /* 0x000000020900780c */ /* 0x000fe20000701070 */
[----:B------:R-:W0:Y:S01]  /*6120*/  @P1 S2R R11, SR_CgaCtaId ;  /* 0x00000000000b1919 */ /* 0x000e220000008800 */
[----:B------:R-:W-:Y:S02]  /*6130*/  @P1 MOV R6, 0x400 ;  /* 0x0000040000061802 */ /* 0x000fe40000000f00 */
[----:B------:R-:W-:Y:S02]  /*6140*/  IADD3.X R17, R17, UR37, RZ, P2, !PT ;  /* 0x0000002511117c10 */ /* 0x000fe400097fe4ff */
[----:B------:R-:W-:Y:S02]  /*6150*/  ISETP.GE.U32.AND P2, PT, R16, UR4, PT ;  /* 0x0000000410007c0c */ /* 0x000fe4000bf46070 */
[----:B------:R-:W-:Y:S02]  /*6160*/  LOP3.LUT R8, R8, 0x1, RZ, 0xc0, !PT ;  /* 0x0000000108087812 */ /* 0x000fe400078ec0ff */
[----:B------:R-:W-:-:S02]  /*6170*/  PRMT R10, RZ, 0x7610, R10 ;  /* 0x00007610ff0a7816 */ /* 0x000fc4000000000a */
[----:B0-----:R-:W-:-:S04]  /*6180*/  @P1 LEA R6, R11, R6, 0x18 ;  /* 0x000000060b061211 */ /* 0x001fc800078ec0ff */
[----:B------:R0:W-:Y:S01]  /*6190*/  @P1 SYNCS.ARRIVE.TRANS64.A1T0 RZ, [R6+URZ+0x38], RZ ;  /* 0x000038ff06ff19a7 */ /* 0x0001e2000810003f */
[----:B------:R-:W-:Y:S02]  /*61a0*/  ISETP.NE.U32.AND P1, PT, R4, 0x1, PT ;  /* 0x000000010400780c */ /* 0x000fe40003f25070 */
[----:B------:R-:W-:Y:S02]  /*61b0*/  SEL R4, RZ, 0x1, !P0 ;  /* 0x00000001ff047807 */ /* 0x000fe40004000000 */
[----:B------:R-:W-:Y:S02]  /*61c0*/  ISETP.GE.U32.AND.EX P0, PT, R17, UR5, PT, P2 ;  /* 0x0000000511007c0c */ /* 0x000fe4000bf06120 */
[----:B------:R-:W-:Y:S01]  /*61d0*/  ISETP.GT.U32.AND P1, PT, R9, 0x1, !P1 ;  /* 0x000000010900780c */ /* 0x000fe20004f24070 */
[----:B0-----:R-:W-:-:S03]  /*61e0*/  IMAD.MOV.U32 R6, RZ, RZ, -0x1 ;  /* 0xffffffffff067424 */ /* 0x001fc600078e00ff */
[----:B------:R-:W-:-:S04]  /*61f0*/  SEL R5, RZ, 0x1, !P1 ;  /* 0x00000001ff057807 */ /* 0x000fc80004800000 */
[--C-:B------:R-:W-:Y:S02]  /*6200*/  LOP3.LUT R3, R5, R3, R4.reuse, 0x96, !PT ;  /* 0x0000000305037212 */ /* 0x100fe400078e9604 */
[----:B------:R-:W-:Y:S01]  /*6210*/  PRMT R4, RZ, 0x7610, R4 ;  /* 0x00007610ff047816 */ /* 0x000fe20000000004 */
[----:B------:R-:W-:Y:S06]  /*6220*/  @P0 BRA `(.L_x_110) ;  /* 0x0000000400500947 */ /* 0x000fec0003800000 */
[----:B------:R-:W0:Y:S01]  /*6230*/  S2R R19, SR_CTAID.X ;  /* 0x0000000000137919 */ /* 0x000e220000002500 */
[----:B------:R-:W-:Y:S01]  /*6240*/  ULDC.64 UR4, c[0x0][0x628] ;  /* 0x00018a0000047ab9 */ /* 0x000fe20000000a00 */
[----:B------:R-:W1:Y:S01]  /*6250*/  LDC R20, c[0x0][0x144] ;  /* 0x00005100ff147b82 */ /* 0x000e620000000800 */
[----:B------:R-:W-:Y:S01]  /*6260*/  ISETP.NE.U32.AND P0, PT, RZ, UR4, PT ;  /* 0x00000004ff007c0c */ /* 0x000fe2000bf05070 */
[----:B------:R-:W2:Y:S01]  /*6270*/  S2R R14, SR_CTAID.Y ;  /* 0x00000000000e7919 */ /* 0x000ea20000002600 */
[----:B------:R-:W-:Y:S01]  /*6280*/  ULDC UR7, c[0x0][0x630] ;  /* 0x00018c0000077ab9 */ /* 0x000fe20000000800 */
[----:B------:R-:W-:Y:S01]  /*6290*/  ULDC UR8, c[0x0][0x150] ;  /* 0x0000540000087ab9 */ /* 0x000fe20000000800 */
[----:B------:R-:W-:Y:S01]  /*62a0*/  ISETP.NE.AND.EX P0, PT, RZ, UR5, PT, P0 ;  /* 0x00000005ff007c0c */ /* 0x000fe2000bf05300 */
[----:B------:R-:W-:Y:S02]  /*62b0*/  IMAD.MOV.U32 R4, RZ, RZ, R16 ;  /* 0x000000ffff047224 */ /* 0x000fe400078e0010 */
[----:B------:R-:W-:Y:S01]  /*62c0*/  IMAD.MOV.U32 R5, RZ, RZ, R17 ;  /* 0x000000ffff057224 */ /* 0x000fe200078e0011 */
[----:B0-----:R-:W-:-:S09]  /*62d0*/  I2FP.F32.U32 R21, R19 ;  /* 0x0000001300157245 */ /* 0x001fd20000201000 */
[----:B------:R-:W-:Y:S05]  /*62e0*/  @!P0 BRA `(.L_x_111) ;  /* 0x0000000000288947 */ /* 0x000fea0003800000 */
[----:B------:R-:W-:Y:S02]  /*62f0*/  ULDC UR6, c[0x0][0x634] ;  /* 0x00018d0000067ab9 */ /* 0x000fe40000000800 */
[----:B------:R-:W-:-:S05]  /*6300*/  IADD3 R5, P0, R16, UR6, RZ ;  /* 0x0000000610057c10 */ /* 0x000fca000ff1e0ff */
[----:B------:R-:W-:-:S04]  /*6310*/  IMAD.X R15, RZ, RZ, R17, P0 ;  /* 0x000000ffff0f7224 */ /* 0x000fc800000e0611 */
[----:B------:R-:W-:-:S04]  /*6320*/  IMAD.WIDE.U32 R6, R15, UR4, RZ ;  /* 0x000000040f067c25 */ /* 0x000fc8000f8e00ff */
[----:B------:R-:W-:-:S04]  /*6330*/  IMAD.WIDE.U32 R6, P0, R5, UR5, R6 ;  /* 0x0000000505067c25 */ /* 0x000fc8000f800006 */
[----:B------:R-:W-:-:S04]  /*6340*/  IMAD.WIDE.U32 R4, R5, UR4, RZ ;  /* 0x0000000405047c25 */ /* 0x000fc8000f8e00ff */
[----:B------:R-:W-:Y:S01]  /*6350*/  IMAD.MOV.U32 R4, RZ, RZ, R7 ;  /* 0x000000ffff047224 */ /* 0x000fe200078e0007 */
[----:B------:R-:W-:Y:S01]  /*6360*/  IADD3 RZ, P1, R5, R6, RZ ;  /* 0x0000000605ff7210 */ /* 0x000fe20007f3e0ff */
[----:B------:R-:W-:-:S04]  /*6370*/  IMAD.X R5, RZ, RZ, RZ, P0 ;  /* 0x000000ffff057224 */ /* 0x000fc800000e06ff */
[----:B------:R-:W-:-:S08]  /*6380*/  IMAD.WIDE.U32.X R4, R15, UR5, R4, P1 ;  /* 0x000000050f047c25 */ /* 0x000fd000088e0404 */
.L_x_111:
[----:B------:R-:W-:Y:S01]  /*6390*/  FMUL R21, R21, UR8 ;  /* 0x0000000815157c20 */ /* 0x000fe20008400000 */
[--C-:B------:R-:W-:Y:S01]  /*63a0*/  SHF.R.U64 R15, R4, UR7, R5.reuse ;  /* 0x00000007040f7c19 */ /* 0x100fe20008001205 */
[----:B------:R-:W-:Y:S01]  /*63b0*/  ULDC.64 UR4, c[0x0][0x620] ;  /* 0x0001880000047ab9 */ /* 0x000fe20000000a00 */
[----:B------:R-:W-:Y:S01]  /*63c0*/  SHF.R.U32.HI R4, RZ, UR7, R5 ;  /* 0x00000007ff047c19 */ /* 0x000fe20008011605 */
[----:B------:R-:W-:Y:S01]  /*63d0*/  ULDC.64 UR6, c[0x0][0x640] ;  /* 0x0001900000067ab9 */ /* 0x000fe20000000a00 */
[----:B------:R-:W-:Y:S01]  /*63e0*/  IADD3 R5, P0, RZ, -R15, RZ ;  /* 0x8000000fff057210 */ /* 0x000fe20007f1e0ff */
[----:B------:R-:W0:Y:S04]  /*63f0*/  F2I.U32.TRUNC.NTZ R21, R21 ;  /* 0x0000001500157305 */ /* 0x000e28000020f000 */
[----:B------:R-:W-:Y:S01]  /*6400*/  IMAD.X R4, RZ, RZ, ~R4, P0 ;  /* 0x000000ffff047224 */ /* 0x000fe200000e0e04 */
[----:B------:R-:W-:-:S03]  /*6410*/  ISETP.NE.U32.AND P0, PT, RZ, UR6, PT ;  /* 0x00000006ff007c0c */ /* 0x000fc6000bf05070 */
[----:B------:R-:W-:Y:S01]  /*6420*/  IMAD R4, R4, UR4, RZ ;  /* 0x0000000404047c24 */ /* 0x000fe2000f8e02ff */
[----:B------:R-:W-:-:S03]  /*6430*/  ISETP.NE.AND.EX P0, PT, RZ, UR7, PT, P0 ;  /* 0x00000007ff007c0c */ /* 0x000fc6000bf05300 */
[C---:B------:R-:W-:Y:S01]  /*6440*/  IMAD R7, R5.reuse, UR5, R4 ;  /* 0x0000000505077c24 */ /* 0x040fe2000f8e0204 */
[----:B------:R-:W-:Y:S01]  /*6450*/  ULDC UR5, c[0x0][0x154] ;  /* 0x0000550000057ab9 */ /* 0x000fe20000000800 */
[----:B------:R-:W-:Y:S01]  /*6460*/  IMAD.WIDE.U32 R4, R5, UR4, R16 ;  /* 0x0000000405047c25 */ /* 0x000fe2000f8e0010 */
[----:B------:R-:W-:-:S03]  /*6470*/  ULDC UR4, c[0x0][0x618] ;  /* 0x0001860000047ab9 */ /* 0x000fc60000000800 */
[----:B0-----:R-:W-:Y:S02]  /*6480*/  IMAD.MOV R6, RZ, RZ, -R21 ;  /* 0x000000ffff067224 */ /* 0x001fe400078e0a15 */
[----:B------:R-:W0:Y:S01]  /*6490*/  LDC R21, c[0x0][0x148] ;  /* 0x00005200ff157b82 */ /* 0x000e220000000800 */
[----:B------:R-:W-:Y:S02]  /*64a0*/  IMAD.IADD R5, R5, 0x1, R7 ;  /* 0x0000000105057824 */ /* 0x000fe400078e0207 */
[----:B-1----:R-:W-:Y:S01]  /*64b0*/  IMAD R19, R20, R6, R19 ;  /* 0x0000000614137224 */ /* 0x002fe200078e0213 */
[----:B--2---:R-:W-:Y:S02]  /*64c0*/  I2FP.F32.U32 R6, R14 ;  /* 0x0000000e00067245 */ /* 0x004fe40000201000 */
[--C-:B------:R-:W-:Y:S02]  /*64d0*/  SHF.R.U64 R20, R4, UR4, R5.reuse ;  /* 0x0000000404147c19 */ /* 0x100fe40008001205 */
[----:B------:R-:W-:Y:S01]  /*64e0*/  SHF.R.U32.HI R5, RZ, UR4, R5 ;  /* 0x00000004ff057c19 */ /* 0x000fe20008011605 */
[----:B------:R-:W-:Y:S01]  /*64f0*/  FMUL R6, R6, UR5 ;  /* 0x0000000506067c20 */ /* 0x000fe20008400000 */
[----:B------:R-:W-:-:S02]  /*6500*/  ULDC UR4, c[0x0][0x608] ;  /* 0x0001820000047ab9 */ /* 0x000fc40000000800 */
[--C-:B------:R-:W-:Y:S01]  /*6510*/  SHF.R.U64 R23, R20, UR4, R5.reuse ;  /* 0x0000000414177c19 */ /* 0x100fe20008001205 */
[----:B------:R1:W2:Y:S01]  /*6520*/  F2I.U32.TRUNC.NTZ R24, R6 ;  /* 0x0000000600187305 */ /* 0x0002a2000020f000 */
[----:B------:R-:W-:Y:S01]  /*6530*/  SHF.R.U32.HI R4, RZ, UR4, R5 ;  /* 0x00000004ff047c19 */ /* 0x000fe20008011605 */
[----:B------:R-:W-:-:S03]  /*6540*/  ULDC UR4, c[0x0][0x658] ;  /* 0x0001960000047ab9 */ /* 0x000fc60000000800 */
[--C-:B------:R-:W-:Y:S02]  /*6550*/  SHF.R.U64 R22, R23, UR4, R4.reuse ;  /* 0x0000000417167c19 */ /* 0x100fe40008001204 */
[----:B------:R-:W-:-:S03]  /*6560*/  SHF.R.U32.HI R25, RZ, UR4, R4 ;  /* 0x00000004ff197c19 */ /* 0x000fc60008011604 */
[----:B------:R-:W-:Y:S02]  /*6570*/  IMAD.MOV.U32 R4, RZ, RZ, R22 ;  /* 0x000000ffff047224 */ /* 0x000fe400078e0016 */
[----:B------:R-:W-:Y:S01]  /*6580*/  IMAD.MOV.U32 R5, RZ, RZ, R25 ;  /* 0x000000ffff057224 */ /* 0x000fe200078e0019 */
[----:B-1----:R-:W-:Y:S06]  /*6590*/  @!P0 BRA `(.L_x_112) ;  /* 0x0000000000288947 */ /* 0x002fec0003800000 */
        /* <DEDUP_REMOVED lines=10> */
.L_x_112:
[----:B------:R-:W-:Y:S01]  /*6640*/  ISETP.NE.AND P0, PT, R2, 0x1, PT ;  /* 0x000000010200780c */ /* 0x000fe20003f05270 */
[----:B------:R-:W-:Y:S01]  /*6650*/  ULDC UR4, c[0x0][0x648] ;  /* 0x0001920000047ab9 */ /* 0x000fe20000000800 */
[----:B------:R-:W-:Y:S01]  /*6660*/  LOP3.LUT R23, R23, UR29, RZ, 0xc0, !PT ;  /* 0x0000001d17177c12 */ /* 0x000fe2000f8ec0ff */
[----:B--2---:R-:W-:Y:S01]  /*6670*/  IMAD.MOV R24, RZ, RZ, -R24 ;  /* 0x000000ffff187224 */ /* 0x004fe200078e0a18 */
[----:B------:R-:W-:Y:S01]  /*6680*/  SHF.R.U64 R4, R4, UR4, R5 ;  /* 0x0000000404047c19 */ /* 0x000fe20008001205 */
[----:B------:R-:W-:Y:S01]  /*6690*/  ULDC UR4, c[0x0][0x638] ;  /* 0x00018e0000047ab9 */ /* 0x000fe20000000800 */
[----:B------:R-:W-:Y:S01]  /*66a0*/  LOP3.LUT R7, R20, UR13, RZ, 0xc0, !PT ;  /* 0x0000000d14077c12 */ /* 0x000fe2000f8ec0ff */
[----:B------:R-:W-:Y:S01]  /*66b0*/  ULDC UR5, c[0x0][0x610] ;  /* 0x0001840000057ab9 */ /* 0x000fe20000000800 */
[----:B------:R-:W-:Y:S02]  /*66c0*/  IMAD.MOV.U32 R6, RZ, RZ, R15 ;  /* 0x000000ffff067224 */ /* 0x000fe400078e000f */
[----:B------:R-:W-:-:S02]  /*66d0*/  IMAD.MOV R5, RZ, RZ, -R4 ;  /* 0x000000ffff057224 */ /* 0x000fc400078e0a04 */
[----:B------:R-:W-:Y:S02]  /*66e0*/  IMAD R4, R4, UR21, R23 ;  /* 0x0000001504047c24 */ /* 0x000fe4000f8e0217 */
[----:B0-----:R-:W-:Y:S02]  /*66f0*/  @P0 IMAD R19, R21, R24, R14 ;  /* 0x0000001815130224 */ /* 0x001fe400078e020e */
[----:B------:R-:W-:Y:S01]  /*6700*/  IMAD R22, R5, UR4, R22 ;  /* 0x0000000405167c24 */ /* 0x000fe2000f8e0216 */
[----:B------:R-:W-:Y:S01]  /*6710*/  ULDC UR4, c[0x0][0x600] ;  /* 0x0001800000047ab9 */ /* 0x000fe20000000800 */
[----:B------:R-:W-:Y:S02]  /*6720*/  IMAD R20, R4, UR5, R19 ;  /* 0x0000000504147c24 */ /* 0x000fe4000f8e0213 */
[----:B------:R-:W-:Y:S02]  /*6730*/  IMAD R5, R22, UR4, R7 ;  /* 0x0000000416057c24 */ /* 0x000fe4000f8e0207 */
[----:B------:R-:W-:-:S03]  /*6740*/  IMAD.MOV.U32 R4, RZ, RZ, 0x1 ;  /* 0x00000001ff047424 */ /* 0x000fc600078e00ff */
[----:B------:R-:W-:Y:S02]  /*6750*/  SEL R19, R5, R20, !P0 ;  /* 0x0000001405137207 */ /* 0x000fe40004000000 */
[----:B------:R-:W-:-:S07]  /*6760*/  SEL R20, R20, R5, !P0 ;  /* 0x0000000514147207 */ /* 0x000fce0004000000 */
.L_x_110:
[----:B------:R-:W-:Y:S05]  /*6770*/  BSYNC B1 ;  /* 0x0000000000017941 */ /* 0x000fea0003800000 */
.L_x_109:
[----:B------:R-:W-:-:S13]  /*6780*/  LOP3.LUT P0, RZ, R4, 0xff, RZ, 0xc0, !PT ;  /* 0x000000ff04ff7812 */ /* 0x000fda000780c0ff */
[----:B------:R-:W-:Y:S05]  /*6790*/  @P0 BRA `(.L_x_113) ;  /* 0xfffffff000ac0947 */ /* 0x000fea000383ffff */
[----:B------:R-:W-:Y:S05]  /*67a0*/  BSYNC B0 ;  /* 0x0000000000007941 */ /* 0x000fea0003800000 */
.L_x_102:
[----:B------:R-:W-:-:S03]  /*67b0*/  UMOV UR4, 0xffffffff ;  /* 0xffffffff00047882 */ /* 0x000fc60000000000 */
[----:B------:R-:W-:Y:S05]  /*67c0*/  BRA.DIV UR4, `(.L_x_114) ;  /* 0x0000000204cc7947 */ /* 0x000fea000b800000 */
[----:B------:R-:W-:-:S13]  /*67d0*/  ELECT P6, URZ, PT ;  /* 0x00000000003f782f */ /* 0x000fda00038c0000 */
.L_x_126:
[----:B------:R-:W-:Y:S04]  /*67e0*/  BSSY B0, `(.L_x_115) ;  /* 0x0000019000007945 */ /* 0x000fe80003800000 */
[----:B------:R-:W-:Y:S05]  /*67f0*/  @!P6 BRA `(.L_x_116) ;  /* 0x00000000005ce947 */ /* 0x000fea0003800000 */
[----:B------:R-:W-:-:S04]  /*6800*/  LOP3.LUT R18, R18, 0x2, RZ, 0xfc, !PT ;  /* 0x0000000212127812 */ /* 0x000fc800078efcff */
[----:B------:R-:W-:-:S13]  /*6810*/  ISETP.NE.AND P0, PT, R18, 0x3, PT ;  /* 0x000000031200780c */ /* 0x000fda0003f05270 */
[----:B------:R-:W-:Y:S05]  /*6820*/  @!P0 BRA `(.L_x_117) ;  /* 0x0000000000048947 */ /* 0x000fea0003800000 */
[----:B------:R-:W-:Y:S01]  /*6830*/  BPT.TRAP 0x1 ;  /* 0x000000040000795c */ /* 0x000fe20000300000 */
.L_x_117:
[----:B------:R-:W0:Y:S01]  /*6840*/  S2R R5, SR_CgaCtaId ;  /* 0x0000000000057919 */ /* 0x000e220000008800 */
[----:B------:R-:W-:Y:S02]  /*6850*/  MOV R0, 0x400 ;  /* 0x0000040000007802 */ /* 0x000fe40000000f00 */
[----:B------:R-:W-:Y:S02]  /*6860*/  SHF.L.U32 R2, R3, 0x1f, RZ ;  /* 0x0000001f03027819 */ /* 0x000fe400000006ff */
[----:B0-----:R-:W-:-:S05]  /*6870*/  LEA R5, R5, R0, 0x18 ;  /* 0x0000000005057211 */ /* 0x001fca00078ec0ff */
[----:B------:R-:W-:-:S04]  /*6880*/  VIADD R5, R5, 0x10 ;  /* 0x0000001005057836 */ /* 0x000fc80000000000 */
[C---:B------:R-:W-:Y:S02]  /*6890*/  IMAD R7, R8.reuse, 0x8, R5 ;  /* 0x0000000808077824 */ /* 0x040fe400078e0205 */
[----:B------:R-:W-:Y:S02]  /*68a0*/  VIADD R8, R8, 0x1 ;  /* 0x0000000108087836 */ /* 0x000fe40000000000 */
[----:B------:R-:W0:Y:S03]  /*68b0*/  SYNCS.PHASECHK.TRANS64.TRYWAIT P0, [R7+URZ], R2 ;  /* 0x00000002070075a7 */ /* 0x000e26000800017f */
[----:B------:R-:W-:-:S04]  /*68c0*/  ISETP.NE.AND P1, PT, R8, 0x2, PT ;  /* 0x000000020800780c */ /* 0x000fc80003f25270 */
[----:B------:R-:W-:Y:S02]  /*68d0*/  SEL R0, RZ, 0x1, P1 ;  /* 0x00000001ff007807 */ /* 0x000fe40000800000 */
[----:B------:R-:W-:Y:S02]  /*68e0*/  SEL R8, R8, RZ, P1 ;  /* 0x000000ff08087207 */ /* 0x000fe40000800000 */
[----:B------:R-:W-:Y:S01]  /*68f0*/  LOP3.LUT R0, R3, R0, RZ, 0x3c, !PT ;  /* 0x0000000003007212 */ /* 0x000fe200078e3cff */
[----:B0-----:R-:W-:Y:S06]  /*6900*/  @!P0 BRA `(.L_x_118) ;  /* 0x00000000009c8947 */ /* 0x001fec0003800000 */
.L_x_127:
[----:B------:R-:W-:Y:S01]  /*6910*/  IMAD R5, R8, 0x8, R5 ;  /* 0x0000000808057824 */ /* 0x000fe200078e0205 */
[----:B------:R-:W-:-:S07]  /*6920*/  SHF.L.U32 R0, R0, 0x1f, RZ ;  /* 0x0000001f00007819 */ /* 0x000fce00000006ff */
.L_x_119:
[----:B-1----:R1:W2:Y:S02]  /*6930*/  SYNCS.PHASECHK.TRANS64.TRYWAIT P0, [R5+URZ], R0 ;  /* 0x00000000050075a7 */ /* 0x0022a4000800017f */
[----:B--2---:R-:W-:Y:S05]  /*6940*/  @!P0 NANOSLEEP.SYNCS 0x989680 ;  /* 0x009896800000895d */ /* 0x004fea0003900000 */
[----:B------:R-:W2:Y:S02]  /*6950*/  @!P0 SYNCS.PHASECHK.TRANS64 P0, [R5+URZ], R0 ;  /* 0x00000000050085a7 */ /* 0x000ea4000800007f */
[----:B--2---:R-:W-:Y:S05]  /*6960*/  @!P0 BRA `(.L_x_119) ;  /* 0xfffffffc00f08947 */ /* 0x004fea000383ffff */
.L_x_116:
[----:B------:R-:W-:Y:S05]  /*6970*/  BSYNC B0 ;  /* 0x0000000000007941 */ /* 0x000fea0003800000 */
.L_x_115:
[----:B------:R-:W-:Y:S05]  /*6980*/  EXIT ;  /* 0x000000000000794d */ /* 0x000fea0003800000 */
.L_x_21:
[----:B-1----:R1:W2:Y:S02]  /*6990*/  SYNCS.PHASECHK.TRANS64.TRYWAIT P1, [R3+URZ], R0 ;  /* 0x00000000030075a7 */ /* 0x0022a4000802017f */
[----:B--2---:R-:W-:Y:S05]  /*69a0*/  @!P1 NANOSLEEP.SYNCS 0x989680 ;  /* 0x009896800000995d */ /* 0x004fea0003900000 */
[----:B------:R-:W2:Y:S02]  /*69b0*/  @!P1 SYNCS.PHASECHK.TRANS64 P1, [R3+URZ], R0 ;  /* 0x00000000030095a7 */ /* 0x000ea4000802007f */
[----:B--2---:R-:W-:Y:S05]  /*69c0*/  @!P1 BRA `(.L_x_21) ;  /* 0xfffffffc00f09947 */ /* 0x004fea000383ffff */
[----:B------:R-:W-:Y:S05]  /*69d0*/  BRA `(.L_x_20) ;  /* 0xffffffac00487947 */ /* 0x000fea000383ffff */
.L_x_26:
[----:B-1----:R1:W2:Y:S02]  /*69e0*/  SYNCS.PHASECHK.TRANS64.TRYWAIT P1, [R5+URZ], R4 ;  /* 0x00000004050075a7 */ /* 0x0022a4000802017f */
[----:B--2---:R-:W-:Y:S05]  /*69f0*/  @!P1 NANOSLEEP.SYNCS 0x989680 ;  /* 0x009896800000995d */ /* 0x004fea0003900000 */
[----:B------:R-:W2:Y:S02]  /*6a00*/  @!P1 SYNCS.PHASECHK.TRANS64 P1, [R5+URZ], R4 ;  /* 0x00000004050095a7 */ /* 0x000ea4000802007f */
[----:B--2---:R-:W-:Y:S05]  /*6a10*/  @!P1 BRA `(.L_x_26) ;  /* 0xfffffffc00f09947 */ /* 0x004fea000383ffff */
[----:B------:R-:W-:Y:S05]  /*6a20*/  BRA `(.L_x_25) ;  /* 0xffffffb400707947 */ /* 0x000fea000383ffff */
.L_x_103:
[----:B------:R-:W-:Y:S01]  /*6a30*/  BSSY B1, `(.L_x_120) ;  /* 0x0000006000017945 */ /* 0x000fe20003800000 */
[----:B------:R-:W-:-:S07]  /*6a40*/  IMAD.MOV.U32 R15, RZ, RZ, -0x1 ;  /* 0xffffffffff0f7424 */ /* 0x000fce00078e00ff */
[----:B------:R-:W-:Y:S05]  /*6a50*/  WARPSYNC.COLLECTIVE R15, `(.L_x_121) ;  /* 0x000000000f0c7348 */ /* 0x000fea0003c00000 */
[----:B------:R-:W-:Y:S02]  /*6a60*/  ELECT P6, UR62, PT ;  /* 0x00000000003e782f */ /* 0x000fe400038c0000 */
[----:B------:R-:W-:Y:S01]  /*6a70*/  MOV R14, UR62 ;  /* 0x0000003e000e7c02 */ /* 0x000fe20008000f00 */
[----:B------:R-:W-:Y:S10]  /*6a80*/  ENDCOLLECTIVE ;  /* 0x000000000000791b */ /* 0x000ff40003800000 */
.L_x_121:
[----:B------:R-:W-:Y:S05]  /*6a90*/  BSYNC B1 ;  /* 0x0000000000017941 */ /* 0x000fea0003800000 */
.L_x_120:
[----:B------:R-:W-:Y:S05]  /*6aa0*/  BRA `(.L_x_122) ;  /* 0xffffffec00f47947 */ /* 0x000fea000383ffff */
.L_x_106:
[----:B0-----:R0:W1:Y:S02]  /*6ab0*/  SYNCS.PHASECHK.TRANS64.TRYWAIT P0, [R20+URZ+0x10], R7 ;  /* 0x00001007140075a7 */ /* 0x001064000800017f */
[----:B-1----:R-:W-:Y:S05]  /*6ac0*/  @!P0 NANOSLEEP.SYNCS 0x989680 ;  /* 0x009896800000895d */ /* 0x002fea0003900000 */
[----:B------:R-:W1:Y:S02]  /*6ad0*/  @!P0 SYNCS.PHASECHK.TRANS64 P0, [R20+URZ+0x10], R7 ;  /* 0x00001007140085a7 */ /* 0x000e64000800007f */
[----:B-1----:R-:W-:Y:S05]  /*6ae0*/  @!P0 BRA `(.L_x_106) ;  /* 0xfffffffc00f08947 */ /* 0x002fea000383ffff */
[----:B------:R-:W-:Y:S05]  /*6af0*/  BRA `(.L_x_123) ;  /* 0xfffffff000347947 */ /* 0x000fea000383ffff */
.L_x_114:
[----:B------:R-:W-:Y:S01]  /*6b00*/  BSSY B0, `(.L_x_124) ;  /* 0x0000006000007945 */ /* 0x000fe20003800000 */
[----:B------:R-:W-:-:S07]  /*6b10*/  IMAD.MOV.U32 R15, RZ, RZ, -0x1 ;  /* 0xffffffffff0f7424 */ /* 0x000fce00078e00ff */
[----:B------:R-:W-:Y:S05]  /*6b20*/  WARPSYNC.COLLECTIVE R15, `(.L_x_125) ;  /* 0x000000000f0c7348 */ /* 0x000fea0003c00000 */
[----:B------:R-:W-:Y:S02]  /*6b30*/  ELECT P6, UR62, PT ;  /* 0x00000000003e782f */ /* 0x000fe400038c0000 */
[----:B------:R-:W-:Y:S01]  /*6b40*/  MOV R14, UR62 ;  /* 0x0000003e000e7c02 */ /* 0x000fe20008000f00 */
[----:B------:R-:W-:Y:S10]  /*6b50*/  ENDCOLLECTIVE ;  /* 0x000000000000791b */ /* 0x000ff40003800000 */
.L_x_125:
[----:B------:R-:W-:Y:S05]  /*6b60*/  BSYNC B0 ;  /* 0x0000000000007941 */ /* 0x000fea0003800000 */
.L_x_124:
[----:B------:R-:W-:Y:S05]  /*6b70*/  BRA `(.L_x_126) ;  /* 0xfffffffc00187947 */ /* 0x000fea000383ffff */
.L_x_118:
[----:B0-----:R0:W1:Y:S02]  /*6b80*/  SYNCS.PHASECHK.TRANS64.TRYWAIT P0, [R7+URZ], R2 ;  /* 0x00000002070075a7 */ /* 0x001064000800017f */
[----:B-1----:R-:W-:Y:S05]  /*6b90*/  @!P0 NANOSLEEP.SYNCS 0x989680 ;  /* 0x009896800000895d */ /* 0x002fea0003900000 */
[----:B------:R-:W1:Y:S02]  /*6ba0*/  @!P0 SYNCS.PHASECHK.TRANS64 P0, [R7+URZ], R2 ;  /* 0x00000002070085a7 */ /* 0x000e64000800007f */
[----:B-1----:R-:W-:Y:S05]  /*6bb0*/  @!P0 BRA `(.L_x_118) ;  /* 0xfffffffc00f08947 */ /* 0x002fea000383ffff */
[----:B------:R-:W-:Y:S05]  /*6bc0*/  BRA `(.L_x_127) ;  /* 0xfffffffc00507947 */ /* 0x000fea000383ffff */
.L_x_128:
[----:B------:R-:W-:-:S00]  /*6bd0*/  BRA `(.L_x_128) ;  /* 0xfffffffc00fc7947 */ /* 0x000fc0000383ffff */
[----:B------:R-:W-:-:S00]  /*6be0*/  NOP ;  /* 0x0000000000007918 */ /* 0x000fc00000000000 */
        /* <DEDUP_REMOVED lines=9> */
.L_x_129:


//--------------------- .nv.global.init           --------------------------
	.section	.nv.global.init,"aw",@progbits
.nv.global.init:
	.type		$str$22,@object
	.size		$str$22,($str$23 - $str$22)
$str$22:
        /*0000*/ 	.byte	0x6b, 0x5f, 0x74, 0x69, 0x6c, 0x65, 0x5f, 0x63, 0x6f, 0x75, 0x6e, 0x74, 0x20, 0x3e, 0x3d, 0x20
        /*0010*/ 	.byte	0x31, 0x00
	.type		$str$23,@object
	.size		$str$23,(__unnamed_1 - $str$23)
$str$23:
        /*0012*/ 	.byte	0x2f, 0x74, 0x6d, 0x70, 0x2f, 0x63, 0x75, 0x74, 0x6c, 0x61, 0x73, 0x73, 0x5f, 0x73, 0x77, 0x65
        /*0022*/ 	.byte	0x65, 0x70, 0x5f, 0x73, 0x72, 0x63, 0x2f, 0x69, 0x6e, 0x63, 0x6c, 0x75, 0x64, 0x65, 0x2f, 0x63
        /*0032*/ 	.byte	0x75, 0x74, 0x6c, 0x61, 0x73, 0x73, 0x2f, 0x67, 0x65, 0x6d, 0x6d, 0x2f, 0x63, 0x6f, 0x6c, 0x6c
        /*0042*/ 	.byte	0x65, 0x63, 0x74, 0x69, 0x76, 0x65, 0x2f, 0x73, 0x6d, 0x39, 0x30, 0x5f, 0x6d, 0x6d, 0x61, 0x5f
        /*0052*/ 	.byte	0x74, 0x6d, 0x61, 0x5f, 0x67, 0x6d, 0x6d, 0x61, 0x5f, 0x73, 0x73, 0x5f, 0x77, 0x61, 0x72, 0x70
        /*0062*/ 	.byte	0x73, 0x70, 0x65, 0x63, 0x69, 0x61, 0x6c, 0x69, 0x7a, 0x65, 0x64, 0x2e, 0x68, 0x70, 0x70, 0x00
	.type		__unnamed_1,@object
	.size		__unnamed_1,(.L_0 - __unnamed_1)
__unnamed_1:
        /*0072*/ 	.byte	0x76, 0x6f, 0x69, 0x64, 0x20, 0x63, 0x75, 0x74, 0x6c, 0x61, 0x73, 0x73, 0x3a, 0x3a, 0x67, 0x65
        /* <DEDUP_REMOVED lines=177> */
        /*0b92*/ 	.byte	0x6e, 0x74, 0x69, 0x74, 0x79, 0x5d, 0x00
.L_0:


//--------------------- .nv.shared._ZN7cutlass13device_kernelINS_4gemm6kernel13GemmUniversalIN4cute5tupleIJiiiiEEENS1_10collective13CollectiveMmaINS1_34MainloopSm90TmaGmmaWarpSpecializedILi2ENS5_IJNS4_1CILi1EEENSA_ILi2EEESB_EEENS1_35KernelTmaWarpSpecializedCooperativeEEENS5_IJNSA_ILi128EEENSA_ILi64EEESG_EEENS_10tfloat32_tENS5_IJlSB_lEEESJ_SK_NS4_8TiledMMAINS4_8MMA_AtomIJNS4_4SM904GMMA29MMA_64x64x8_F32TF32TF32_SS_TNILNSO_7ScaleInE1ELSQ_1EEEEEENS4_6LayoutINS5_IJSC_SB_SB_EEENS5_IJSB_NSA_ILi0EEESV_EEEEENS5_IJNS4_10UnderscoreESY_SY_EEEEENS4_23SM90_TMA_LOAD_MULTICASTENS4_14ComposedLayoutINS4_7SwizzleILi3ELi4ELi3EEENS4_18smem_ptr_flag_bitsILi32EEENST_INS5_IJNSA_ILi8EEENSA_ILi32EEEEEENS5_IJS18_SB_EEEEEEEvNS4_8identityENS4_13SM90_TMA_LOADES1C_vS1D_EENS_8epilogue10collective6detail29Sm90TmaWarpSpecializedAdapterINS1H_15DefaultEpilogueISJ_SK_SK_NS1G_6thread17LinearCombinationISJ_Li1EffLNS1L_9ScaleType4KindE0ELNS_15FloatRoundStyleE2ESJ_EENS1_15EpilogueDefaultEEEEEvvEEEEvNT_6ParamsE --------------------------
	.section	.nv.shared._ZN7cutlass13device_kernelINS_4gemm6kernel13GemmUniversalIN4cute5tupleIJiiiiEEENS1_10collective13CollectiveMmaINS1_34MainloopSm90TmaGmmaWarpSpecializedILi2ENS5_IJNS4_1CILi1EEENSA_ILi2EEESB_EEENS1_35KernelTmaWarpSpecializedCooperativeEEENS5_IJNSA_ILi128EEENSA_ILi64EEESG_EEENS_10tfloat32_tENS5_IJlSB_lEEESJ_SK_NS4_8TiledMMAINS4_8MMA_AtomIJNS4_4SM904GMMA29MMA_64x64x8_F32TF32TF32_SS_TNILNSO_7ScaleInE1ELSQ_1EEEEEENS4_6LayoutINS5_IJSC_SB_SB_EEENS5_IJSB_NSA_ILi0EEESV_EEEEENS5_IJNS4_10UnderscoreESY_SY_EEEEENS4_23SM90_TMA_LOAD_MULTICASTENS4_14ComposedLayoutINS4_7SwizzleILi3ELi4ELi3EEENS4_18smem_ptr_flag_bitsILi32EEENST_INS5_IJNSA_ILi8EEENSA_ILi32EEEEEENS5_IJS18_SB_EEEEEEEvNS4_8identityENS4_13SM90_TMA_LOADES1C_vS1D_EENS_8epilogue10collective6detail29Sm90TmaWarpSpecializedAdapterINS1H_15DefaultEpilogueISJ_SK_SK_NS1G_6thread17LinearCombinationISJ_Li1EffLNS1L_9ScaleType4KindE0ELNS_15FloatRoundStyleE2ESJ_EENS1_15EpilogueDefaultEEEEEvvEEEEvNT_6ParamsE,"aw",@nobits
	.sectionflags	@""
	.align	16
	.zero		1024


//--------------------- .nv.shared.reserved.0     --------------------------
	.section	.nv.shared.reserved.0,"aw",@nobits
	.weak		__nv_reservedSMEM_offset_0_alias
	.size		__nv_reservedSMEM_offset_0_alias, 0, 0
	.other		__nv_reservedSMEM_offset_0_alias,@"STO_CUDA_RESERVED_SHARED STV_DEFAULT"
__nv_reservedSMEM_offset_0_alias:
	.zero		0


//--------------------- .nv.global                --------------------------
	.section	.nv.global,"aw",@nobits
.nv.global:
	.type		_ZN40_INTERNAL_f0a40850_4_k_cu_201ac3a5_312224cute1_E,@object
	.size		_ZN40_INTERNAL_f0a40850_4_k_cu_201ac3a5_312224cute1_E,(_ZN40_INTERNAL_f0a40850_4_k_cu_201ac3a5_312224cuda3std3__45__cpo6cbeginE - _ZN40_INTERNAL_f0a40850_4_k_cu_201ac3a5_312224cute1_E)
_ZN40_INTERNAL_f0a40850_4_k_cu_201ac3a5_312224cute1_E:
	.zero		1
	.type		_ZN40_INTERNAL_f0a40850_4_k_cu_201ac3a5_312224cuda3std3__45__cpo6cbeginE,@object
	.size		_ZN40_INTERNAL_f0a40850_4_k_cu_201ac3a5_312224cuda3std3__45__cpo6cbeginE,(_ZN40_INTERNAL_f0a40850_4_k_cu_201ac3a5_312224cuda3std3__48in_placeE - _ZN40_INTERNAL_f0a40850_4_k_cu_201ac3a5_312224cuda3std3__45__cpo6cbeginE)
_ZN40_INTERNAL_f0a40850_4_k_cu_201ac3a5_312224cuda3std3__45__cpo6cbeginE:
	.zero		1
	.type		_ZN40_INTERNAL_f0a40850_4_k_cu_201ac3a5_312224cuda3std3__48in_placeE,@object
	.size		_ZN40_INTERNAL_f0a40850_4_k_cu_201ac3a5_312224cuda3std3__48in_placeE,(_ZN40_INTERNAL_f0a40850_4_k_cu_201ac3a5_312224cuda3std6ranges3__45__cpo9iter_moveE - _ZN40_INTERNAL_f0a40850_4_k_cu_201ac3a5_312224cuda3std3__48in_placeE)
_ZN40_INTERNAL_f0a40850_4_k_cu_201ac3a5_312224cuda3std3__48in_placeE:
	.zero		1
	.type		_ZN40_INTERNAL_f0a40850_4_k_cu_201ac3a5_312224cuda3std6ranges3__45__cpo9iter_moveE,@object
	.size		_ZN40_INTERNAL_f0a40850_4_k_cu_201ac3a5_312224cuda3std6ranges3__45__cpo9iter_moveE,(_ZN40_INTERNAL_f0a40850_4_k_cu_201ac3a5_312224cuda3std3__45__cpo5beginE - _ZN40_INTERNAL_f0a40850_4_k_cu_201ac3a5_312224cuda3std6ranges3__45__cpo9iter_moveE)
_ZN40_INTERNAL_f0a40850_4_k_cu_201ac3a5_312224cuda3std6ranges3__45__cpo9iter_moveE:
	.zero		1
	.type		_ZN40_INTERNAL_f0a40850_4_k_cu_201ac3a5_312224cuda3std3__45__cpo5beginE,@object
	.size		_ZN40_INTERNAL_f0a40850_4_k_cu_201ac3a5_312224cuda3std3__45__cpo5beginE,(_ZN40_INTERNAL_f0a40850_4_k_cu_201ac3a5_312224cuda3std3__442_GLOBAL__N__f0a40850_4_k_cu_201ac3a5_312226ignoreE - _ZN40_INTERNAL_f0a40850_4_k_cu_201ac3a5_312224cuda3std3__45__cpo5beginE)
_ZN40_INTERNAL_f0a40850_4_k_cu_201ac3a5_312224cuda3std3__45__cpo5beginE:
	.zero		1
	.type		_ZN40_INTERNAL_f0a40850_4_k_cu_201ac3a5_312224cuda3std3__442_GLOBAL__N__f0a40850_4_k_cu_201ac3a5_312226ignoreE,@object
	.size		_ZN40_INTERNAL_f0a40850_4_k_cu_201ac3a5_312224cuda3std3__442_GLOBAL__N__f0a40850_4_k_cu_201ac3a5_312226ignoreE,(_ZN40_INTERNAL_f0a40850_4_k_cu_201ac3a5_312224cute7productE - _ZN40_INTERNAL_f0a40850_4_k_cu_201ac3a5_312224cuda3std3__442_GLOBAL__N__f0a40850_4_k_cu_201ac3a5_312226ignoreE)
_ZN40_INTERNAL_f0a40850_4_k_cu_201ac3a5_312224cuda3std3__442_GLOBAL__N__f0a40850_4_k_cu_201ac3a5_312226ignoreE:
	.zero		1
	.type		_ZN40_INTERNAL_f0a40850_4_k_cu_201ac3a5_312224cute7productE,@object
	.size		_ZN40_INTERNAL_f0a40850_4_k_cu_201ac3a5_312224cute7productE,(_ZN40_INTERNAL_f0a40850_4_k_cu_201ac3a5_312224cuda3std3__45__cpo3endE - _ZN40_INTERNAL_f0a40850_4_k_cu_201ac3a5_312224cute7productE)
_ZN40_INTERNAL_f0a40850_4_k_cu_201ac3a5_312224cute7productE:
	.zero		1
	.type		_ZN40_INTERNAL_f0a40850_4_k_cu_201ac3a5_312224cuda3std3__45__cpo3endE,@object
	.size		_ZN40_INTERNAL_f0a40850_4_k_cu_201ac3a5_312224cuda3std3__45__cpo3endE,(_ZN40_INTERNAL_f0a40850_4_k_cu_201ac3a5_312224cuda3std3__419piecewise_constructE - _ZN40_INTERNAL_f0a40850_4_k_cu_201ac3a5_312224cuda3std3__45__cpo3endE)
_ZN40_INTERNAL_f0a40850_4_k_cu_201ac3a5_312224cuda3std3__45__cpo3endE:
	.zero		1
	.type		_ZN40_INTERNAL_f0a40850_4_k_cu_201ac3a5_312224cuda3std3__419piecewise_constructE,@object
	.size		_ZN40_INTERNAL_f0a40850_4_k_cu_201ac3a5_312224cuda3std3__419piecewise_constructE,(_ZN40_INTERNAL_f0a40850_4_k_cu_201ac3a5_312224cuda3std3__45__cpo4cendE - _ZN40_INTERNAL_f0a40850_4_k_cu_201ac3a5_312224cuda3std3__419piecewise_constructE)
_ZN40_INTERNAL_f0a40850_4_k_cu_201ac3a5_312224cuda3std3__419piecewise_constructE:
	.zero		1
	.type		_ZN40_INTERNAL_f0a40850_4_k_cu_201ac3a5_312224cuda3std3__45__cpo4cendE,@object
	.size		_ZN40_INTERNAL_f0a40850_4_k_cu_201ac3a5_312224cuda3std3__45__cpo4cendE,(_ZN40_INTERNAL_f0a40850_4_k_cu_201ac3a5_312224cuda3std6ranges3__45__cpo4swapE - _ZN40_INTERNAL_f0a40850_4_k_cu_201ac3a5_312224cuda3std3__45__cpo4cendE)
_ZN40_INTERNAL_f0a40850_4_k_cu_201ac3a5_312224cuda3std3__45__cpo4cendE:
	.zero		1
	.type		_ZN40_INTERNAL_f0a40850_4_k_cu_201ac3a5_312224cuda3std6ranges3__45__cpo4swapE,@object
	.size		_ZN40_INTERNAL_f0a40850_4_k_cu_201ac3a5_312224cuda3std6ranges3__45__cpo4swapE,(.L_8 - _ZN40_INTERNAL_f0a40850_4_k_cu_201ac3a5_312224cuda3std6ranges3__45__cpo4swapE)
_ZN40_INTERNAL_f0a40850_4_k_cu_201ac3a5_312224cuda3std6ranges3__45__cpo4swapE:
	.zero		1
.L_8:


//--------------------- .nv.constant0._ZN7cutlass13device_kernelINS_4gemm6kernel13GemmUniversalIN4cute5tupleIJiiiiEEENS1_10collective13CollectiveMmaINS1_34MainloopSm90TmaGmmaWarpSpecializedILi2ENS5_IJNS4_1CILi1EEENSA_ILi2EEESB_EEENS1_35KernelTmaWarpSpecializedCooperativeEEENS5_IJNSA_ILi128EEENSA_ILi64EEESG_EEENS_10tfloat32_tENS5_IJlSB_lEEESJ_SK_NS4_8TiledMMAINS4_8MMA_AtomIJNS4_4SM904GMMA29MMA_64x64x8_F32TF32TF32_SS_TNILNSO_7ScaleInE1ELSQ_1EEEEEENS4_6LayoutINS5_IJSC_SB_SB_EEENS5_IJSB_NSA_ILi0EEESV_EEEEENS5_IJNS4_10UnderscoreESY_SY_EEEEENS4_23SM90_TMA_LOAD_MULTICASTENS4_14ComposedLayoutINS4_7SwizzleILi3ELi4ELi3EEENS4_18smem_ptr_flag_bitsILi32EEENST_INS5_IJNSA_ILi8EEENSA_ILi32EEEEEENS5_IJS18_SB_EEEEEEEvNS4_8identityENS4_13SM90_TMA_LOADES1C_vS1D_EENS_8epilogue10collective6detail29Sm90TmaWarpSpecializedAdapterINS1H_15DefaultEpilogueISJ_SK_SK_NS1G_6thread17LinearCombinationISJ_Li1EffLNS1L_9ScaleType4KindE0ELNS_15FloatRoundStyleE2ESJ_EENS1_15EpilogueDefaultEEEEEvvEEEEvNT_6ParamsE --------------------------
	.section	.nv.constant0._ZN7cutlass13device_kernelINS_4gemm6kernel13GemmUniversalIN4cute5tupleIJiiiiEEENS1_10collective13CollectiveMmaINS1_34MainloopSm90TmaGmmaWarpSpecializedILi2ENS5_IJNS4_1CILi1EEENSA_ILi2EEESB_EEENS1_35KernelTmaWarpSpecializedCooperativeEEENS5_IJNSA_ILi128EEENSA_ILi64EEESG_EEENS_10tfloat32_tENS5_IJlSB_lEEESJ_SK_NS4_8TiledMMAINS4_8MMA_AtomIJNS4_4SM904GMMA29MMA_64x64x8_F32TF32TF32_SS_TNILNSO_7ScaleInE1ELSQ_1EEEEEENS4_6LayoutINS5_IJSC_SB_SB_EEENS5_IJSB_NSA_ILi0EEESV_EEEEENS5_IJNS4_10UnderscoreESY_SY_EEEEENS4_23SM90_TMA_LOAD_MULTICASTENS4_14ComposedLayoutINS4_7SwizzleILi3ELi4ELi3EEENS4_18smem_ptr_flag_bitsILi32EEENST_INS5_IJNSA_ILi8EEENSA_ILi32EEEEEENS5_IJS18_SB_EEEEEEEvNS4_8identityENS4_13SM90_TMA_LOADES1C_vS1D_EENS_8epilogue10collective6detail29Sm90TmaWarpSpecializedAdapterINS1H_15DefaultEpilogueISJ_SK_SK_NS1G_6thread17LinearCombinationISJ_Li1EffLNS1L_9ScaleType4KindE0ELNS_15FloatRoundStyleE2ESJ_EENS1_15EpilogueDefaultEEEEEvvEEEEvNT_6ParamsE,"a",@progbits
	.sectionflags	@""
	.align	4
.nv.constant0._ZN7cutlass13device_kernelINS_4gemm6kernel13GemmUniversalIN4cute5tupleIJiiiiEEENS1_10collective13CollectiveMmaINS1_34MainloopSm90TmaGmmaWarpSpecializedILi2ENS5_IJNS4_1CILi1EEENSA_ILi2EEESB_EEENS1_35KernelTmaWarpSpecializedCooperativeEEENS5_IJNSA_ILi128EEENSA_ILi64EEESG_EEENS_10tfloat32_tENS5_IJlSB_lEEESJ_SK_NS4_8TiledMMAINS4_8MMA_AtomIJNS4_4SM904GMMA29MMA_64x64x8_F32TF32TF32_SS_TNILNSO_7ScaleInE1ELSQ_1EEEEEENS4_6LayoutINS5_IJSC_SB_SB_EEENS5_IJSB_NSA_ILi0EEESV_EEEEENS5_IJNS4_10UnderscoreESY_SY_EEEEENS4_23SM90_TMA_LOAD_MULTICASTENS4_14ComposedLayoutINS4_7SwizzleILi3ELi4ELi3EEENS4_18smem_ptr_flag_bitsILi32EEENST_INS5_IJNSA_ILi8EEENSA_ILi32EEEEEENS5_IJS18_SB_EEEEEEEvNS4_8identityENS4_13SM90_TMA_LOADES1C_vS1D_EENS_8epilogue10collective6detail29Sm90TmaWarpSpecializedAdapterINS1H_15DefaultEpilogueISJ_SK_SK_NS1G_6thread17LinearCombinationISJ_Li1EffLNS1L_9ScaleType4KindE0ELNS_15FloatRoundStyleE2ESJ_EENS1_15EpilogueDefaultEEEEEvvEEEEvNT_6ParamsE:
	.zero		1664


//--------------------- SYMBOLS --------------------------

	.type		.nv.reservedSmem.offset0,@object
	.size		.nv.reservedSmem.offset0,0x4
	.type		__assertfail,@function
